	.headerflags	@"EF_CUDA_TEXMODE_UNIFIED EF_CUDA_64BIT_ADDRESS EF_CUDA_ACCELERATORS EF_CUDA_SM90 EF_CUDA_VIRTUAL_SM(EF_CUDA_SM90)"
	.elftype	@"ET_EXEC"


//--------------------- .nv.info                  --------------------------
	.section	.nv.info,"",@"SHT_CUDA_INFO"
	.align	4


	//----- nvinfo : EIATTR_REGCOUNT
	.align		4
        /*0000*/ 	.byte	0x04, 0x2f
        /*0002*/ 	.short	(.L_1 - .L_0)
	.align		4
.L_0:
        /*0004*/ 	.word	index@(triton_poi_fused_cat_26)
        /*0008*/ 	.word	0x0000002c


	//----- nvinfo : EIATTR_MIN_STACK_SIZE
	.align		4
.L_1:
        /*000c*/ 	.byte	0x04, 0x12
        /*000e*/ 	.short	(.L_3 - .L_2)
	.align		4
.L_2:
        /*0010*/ 	.word	index@(triton_poi_fused_cat_26)
        /*0014*/ 	.word	0x00000000


	//----- nvinfo : EIATTR_FRAME_SIZE
	.align		4
.L_3:
        /*0018*/ 	.byte	0x04, 0x11
        /*001a*/ 	.short	(.L_5 - .L_4)
	.align		4
.L_4:
        /*001c*/ 	.word	index@(triton_poi_fused_cat_26)
        /*0020*/ 	.word	0x00000000


	//----- nvinfo : EIATTR_MIN_STACK_SIZE
	.align		4
.L_5:
        /*0024*/ 	.byte	0x04, 0x12
        /*0026*/ 	.short	(.L_7 - .L_6)
	.align		4
.L_6:
        /*0028*/ 	.word	index@(triton_poi_fused_cat_26)
        /*002c*/ 	.word	0x00000000
.L_7:


//--------------------- .nv.info.triton_poi_fused_cat_26 --------------------------
	.section	.nv.info.triton_poi_fused_cat_26,"",@"SHT_CUDA_INFO"
	.sectionflags	@""
	.align	4


	//----- nvinfo : EIATTR_CUDA_API_VERSION
	.align		4
        /*0000*/ 	.byte	0x04, 0x37
        /*0002*/ 	.short	(.L_9 - .L_8)
.L_8:
        /*0004*/ 	.word	0x0000007c


	//----- nvinfo : EIATTR_KPARAM_INFO
	.align		4
.L_9:
        /*0008*/ 	.byte	0x04, 0x17
        /*000a*/ 	.short	(.L_11 - .L_10)
.L_10:
        /*000c*/ 	.word	0x00000000
        /*0010*/ 	.short	0x0009
        /*0012*/ 	.short	0x0048
        /*0014*/ 	.byte	0x00, 0xf0, 0x11, 0x00


	//----- nvinfo : EIATTR_KPARAM_INFO
	.align		4
.L_11:
        /*0018*/ 	.byte	0x04, 0x17
        /*001a*/ 	.short	(.L_13 - .L_12)
.L_12:
        /*001c*/ 	.word	0x00000000
        /*0020*/ 	.short	0x0008
        /*0022*/ 	.short	0x0040
        /*0024*/ 	.byte	0x00, 0xf4, 0x21, 0x00


	//----- nvinfo : EIATTR_KPARAM_INFO
	.align		4
.L_13:
        /*0028*/ 	.byte	0x04, 0x17
        /*002a*/ 	.short	(.L_15 - .L_14)
.L_14:
        /*002c*/ 	.word	0x00000000
        /*0030*/ 	.short	0x0007
        /*0032*/ 	.short	0x0038
        /*0034*/ 	.byte	0x00, 0xf4, 0x21, 0x00


	//----- nvinfo : EIATTR_KPARAM_INFO
	.align		4
.L_15:
        /*0038*/ 	.byte	0x04, 0x17
        /*003a*/ 	.short	(.L_17 - .L_16)
.L_16:
        /*003c*/ 	.word	0x00000000
        /*0040*/ 	.short	0x0006
        /*0042*/ 	.short	0x0030
        /*0044*/ 	.byte	0x00, 0xf4, 0x21, 0x00


	//----- nvinfo : EIATTR_KPARAM_INFO
	.align		4
.L_17:
        /*0048*/ 	.byte	0x04, 0x17
        /*004a*/ 	.short	(.L_19 - .L_18)
.L_18:
        /*004c*/ 	.word	0x00000000
        /*0050*/ 	.short	0x0005
        /*0052*/ 	.short	0x0028
        /*0054*/ 	.byte	0x00, 0xf4, 0x21, 0x00


	//----- nvinfo : EIATTR_KPARAM_INFO
	.align		4
.L_19:
        /*0058*/ 	.byte	0x04, 0x17
        /*005a*/ 	.short	(.L_21 - .L_20)
.L_20:
        /*005c*/ 	.word	0x00000000
        /*0060*/ 	.short	0x0004
        /*0062*/ 	.short	0x0020
        /*0064*/ 	.byte	0x00, 0xf4, 0x21, 0x00


	//----- nvinfo : EIATTR_KPARAM_INFO
	.align		4
.L_21:
        /*0068*/ 	.byte	0x04, 0x17
        /*006a*/ 	.short	(.L_23 - .L_22)
.L_22:
        /*006c*/ 	.word	0x00000000
        /*0070*/ 	.short	0x0003
        /*0072*/ 	.short	0x0018
        /*0074*/ 	.byte	0x00, 0xf4, 0x21, 0x00


	//----- nvinfo : EIATTR_KPARAM_INFO
	.align		4
.L_23:
        /*0078*/ 	.byte	0x04, 0x17
        /*007a*/ 	.short	(.L_25 - .L_24)
.L_24:
        /*007c*/ 	.word	0x00000000
        /*0080*/ 	.short	0x0002
        /*0082*/ 	.short	0x0010
        /*0084*/ 	.byte	0x00, 0xf4, 0x21, 0x00


	//----- nvinfo : EIATTR_KPARAM_INFO
	.align		4
.L_25:
        /*0088*/ 	.byte	0x04, 0x17
        /*008a*/ 	.short	(.L_27 - .L_26)
.L_26:
        /*008c*/ 	.word	0x00000000
        /*0090*/ 	.short	0x0001
        /*0092*/ 	.short	0x0008
        /*0094*/ 	.byte	0x00, 0xf4, 0x21, 0x00


	//----- nvinfo : EIATTR_KPARAM_INFO
	.align		4
.L_27:
        /*0098*/ 	.byte	0x04, 0x17
        /*009a*/ 	.short	(.L_29 - .L_28)
.L_28:
        /*009c*/ 	.word	0x00000000
        /*00a0*/ 	.short	0x0000
        /*00a2*/ 	.short	0x0000
        /*00a4*/ 	.byte	0x00, 0xf4, 0x21, 0x00


	//----- nvinfo : EIATTR_SPARSE_MMA_MASK
	.align		4
.L_29:
        /*00a8*/ 	.byte	0x03, 0x50
        /*00aa*/ 	.short	0x0000


	//----- nvinfo : EIATTR_MAXREG_COUNT
	.align		4
        /*00ac*/ 	.byte	0x03, 0x1b
        /*00ae*/ 	.short	0x00ff


	//----- nvinfo : EIATTR_EXIT_INSTR_OFFSETS
	.align		4
        /*00b0*/ 	.byte	0x04, 0x1c
        /*00b2*/ 	.short	(.L_31 - .L_30)


	//   ....[0]....
.L_30:
        /*00b4*/ 	.word	0x00001de0


	//----- nvinfo : EIATTR_REQNTID
	.align		4
.L_31:
        /*00b8*/ 	.byte	0x04, 0x10
        /*00ba*/ 	.short	(.L_33 - .L_32)
.L_32:
        /*00bc*/ 	.word	0x00000080
        /*00c0*/ 	.word	0x00000001
        /*00c4*/ 	.word	0x00000001


	//----- nvinfo : EIATTR_CBANK_PARAM_SIZE
	.align		4
.L_33:
        /*00c8*/ 	.byte	0x03, 0x19
        /*00ca*/ 	.short	0x004c


	//----- nvinfo : EIATTR_PARAM_CBANK
	.align		4
        /*00cc*/ 	.byte	0x04, 0x0a
        /*00ce*/ 	.short	(.L_35 - .L_34)
	.align		4
.L_34:
        /*00d0*/ 	.word	index@(.nv.constant0.triton_poi_fused_cat_26)
        /*00d4*/ 	.short	0x0210
        /*00d6*/ 	.short	0x004c


	//----- nvinfo : EIATTR_SW_WAR
	.align		4
.L_35:
        /*00d8*/ 	.byte	0x04, 0x36
        /*00da*/ 	.short	(.L_37 - .L_36)
.L_36:
        /*00dc*/ 	.word	0x00000008
.L_37:


//--------------------- .nv.callgraph             --------------------------
	.section	.nv.callgraph,"",@"SHT_CUDA_CALLGRAPH"
	.align	4
	.sectionentsize	8
	.align		4
        /*0000*/ 	.word	0x00000000
	.align		4
        /*0004*/ 	.word	0xffffffff
	.align		4
        /*0008*/ 	.word	0x00000000
	.align		4
        /*000c*/ 	.word	0xfffffffe
	.align		4
        /*0010*/ 	.word	0x00000000
	.align		4
        /*0014*/ 	.word	0xfffffffd
	.align		4
        /*0018*/ 	.word	0x00000000
	.align		4
        /*001c*/ 	.word	0xfffffffc


//--------------------- .text.triton_poi_fused_cat_26 --------------------------
	.section	.text.triton_poi_fused_cat_26,"ax",@progbits
	.align	128
        .global         triton_poi_fused_cat_26
        .type           triton_poi_fused_cat_26,@function
        .size           triton_poi_fused_cat_26,(.L_x_1 - triton_poi_fused_cat_26)
        .other          triton_poi_fused_cat_26,@"STO_CUDA_ENTRY STV_DEFAULT"
triton_poi_fused_cat_26:
.text.triton_poi_fused_cat_26:
[----:B------:R-:W-:Y:S01]  /*0000*/  LDC R1, c[0x0][0x28] ;  /* 0x00000a00ff017b82 */ /* 0x000fe20000000800 */
[----:B------:R-:W1:Y:S07]  /*0010*/  S2R R0, SR_TID.X ;  /* 0x0000000000007919 */ /* 0x000e6e0000002100 */
[----:B------:R-:W2:Y:S01]  /*0020*/  LDC.64 R16, c[0x0][0x218] ;  /* 0x00008600ff107b82 */ /* 0x000ea20000000a00 */
[----:B------:R-:W-:Y:S01]  /*0030*/  CS2R R28, SRZ ;  /* 0x00000000001c7805 */ /* 0x000fe2000001ff00 */
[----:B------:R-:W-:Y:S01]  /*0040*/  ULDC.64 UR4, c[0x0][0x208] ;  /* 0x0000820000047ab9 */ /* 0x000fe20000000a00 */
[----:B------:R-:W3:Y:S05]  /*0050*/  S2R R19, SR_CTAID.X ;  /* 0x0000000000137919 */ /* 0x000eea0000002500 */
[----:B------:R-:W4:Y:S01]  /*0060*/  LDC.64 R6, c[0x0][0x220] ;  /* 0x00008800ff067b82 */ /* 0x000f220000000a00 */
[----:B------:R-:W-:-:S02]  /*0070*/  CS2R R10, SRZ ;  /* 0x00000000000a7805 */ /* 0x000fc4000001ff00 */
[----:B------:R-:W-:Y:S02]  /*0080*/  CS2R R30, SRZ ;  /* 0x00000000001e7805 */ /* 0x000fe4000001ff00 */
[----:B------:R-:W-:Y:S02]  /*0090*/  CS2R R20, SRZ ;  /* 0x0000000000147805 */ /* 0x000fe4000001ff00 */
[----:B------:R-:W-:Y:S01]  /*00a0*/  CS2R R22, SRZ ;  /* 0x0000000000167805 */ /* 0x000fe2000001ff00 */
[----:B------:R-:W-:Y:S01]  /*00b0*/  ULDC.64 UR6, c[0x0][0x228] ;  /* 0x00008a0000067ab9 */ /* 0x000fe20000000a00 */
[----:B-1----:R-:W-:-:S05]  /*00c0*/  IMAD.SHL.U32 R0, R0, 0x4, RZ ;  /* 0x0000000400007824 */ /* 0x002fca00078e00ff */
[----:B------:R-:W-:-:S05]  /*00d0*/  LOP3.LUT R0, R0, 0x1fc, RZ, 0xc0, !PT ;  /* 0x000001fc00007812 */ /* 0x000fca00078ec0ff */
[----:B---3--:R-:W-:-:S05]  /*00e0*/  IMAD R3, R19, 0x400, R0 ;  /* 0x0000040013037824 */ /* 0x008fca00078e0200 */
[----:B------:R-:W-:-:S04]  /*00f0*/  SHF.R.S32.HI R0, RZ, 0x1f, R3 ;  /* 0x0000001fff007819 */ /* 0x000fc80000011403 */
[CC--:B------:R-:W-:Y:S02]  /*0100*/  LEA.HI R2, R0.reuse, R3.reuse, RZ, 0xa ;  /* 0x0000000300027211 */ /* 0x0c0fe400078f50ff */
[----:B------:R-:W-:Y:S02]  /*0110*/  LEA.HI R0, R0, R3, RZ, 0x5 ;  /* 0x0000000300007211 */ /* 0x000fe400078f28ff */
[----:B------:R-:W-:Y:S01]  /*0120*/  SHF.R.S32.HI R2, RZ, 0xa, R2 ;  /* 0x0000000aff027819 */ /* 0x000fe20000011402 */
[----:B------:R-:W-:Y:S01]  /*0130*/  VIADD R24, R3, 0x200 ;  /* 0x0000020003187836 */ /* 0x000fe20000000000 */
[----:B------:R-:W-:-:S03]  /*0140*/  LOP3.LUT R32, R0, 0xffffffe0, RZ, 0xc0, !PT ;  /* 0xffffffe000207812 */ /* 0x000fc600078ec0ff */
[----:B------:R-:W-:Y:S01]  /*0150*/  IMAD.HI R4, R2, 0x2aaaaaab, RZ ;  /* 0x2aaaaaab02047827 */ /* 0x000fe200078e02ff */
[----:B------:R-:W-:-:S03]  /*0160*/  SHF.R.S32.HI R15, RZ, 0x1f, R24 ;  /* 0x0000001fff0f7819 */ /* 0x000fc60000011418 */
[----:B------:R-:W-:Y:S01]  /*0170*/  IMAD.IADD R32, R3, 0x1, -R32 ;  /* 0x0000000103207824 */ /* 0x000fe200078e0a20 */
[----:B------:R-:W-:-:S04]  /*0180*/  SHF.R.U32.HI R5, RZ, 0x1f, R4 ;  /* 0x0000001fff057819 */ /* 0x000fc80000011604 */
[----:B------:R-:W-:Y:S02]  /*0190*/  LEA.HI R5, R4, R5, RZ, 0x1e ;  /* 0x0000000504057211 */ /* 0x000fe400078ff0ff */
[----:B------:R-:W-:-:S03]  /*01a0*/  SHF.R.S32.HI R4, RZ, 0x5, R0 ;  /* 0x00000005ff047819 */ /* 0x000fc60000011400 */
[----:B------:R-:W-:Y:S01]  /*01b0*/  IMAD R5, R5, -0x18, R2 ;  /* 0xffffffe805057824 */ /* 0x000fe200078e0202 */
[----:B------:R-:W-:-:S04]  /*01c0*/  LEA.HI R2, R4, R4, RZ, 0x5 ;  /* 0x0000000404027211 */ /* 0x000fc800078f28ff */
[----:B------:R-:W-:Y:S02]  /*01d0*/  LOP3.LUT R9, R2, 0xffffffe0, RZ, 0xc0, !PT ;  /* 0xffffffe002097812 */ /* 0x000fe400078ec0ff */
[----:B------:R-:W-:-:S03]  /*01e0*/  ISETP.GE.AND P0, PT, R5, 0xc, PT ;  /* 0x0000000c0500780c */ /* 0x000fc60003f06270 */
[----:B------:R-:W-:-:S04]  /*01f0*/  IMAD.IADD R2, R4, 0x1, -R9 ;  /* 0x0000000104027824 */ /* 0x000fc800078e0a09 */
[----:B--2---:R-:W-:-:S06]  /*0200*/  IMAD.WIDE R12, R2, 0x8, R16 ;  /* 0x00000008020c7825 */ /* 0x004fcc00078e0210 */
[----:B------:R1:W2:Y:S01]  /*0210*/  @!P0 LDG.E.EL.64 R28, desc[UR4][R12.64] ;  /* 0x000000040c1c8981 */ /* 0x0002a2000c2e1b00 */
[----:B------:R-:W-:Y:S02]  /*0220*/  LEA.HI R15, R15, R24, RZ, 0xa ;  /* 0x000000180f0f7211 */ /* 0x000fe400078f50ff */
[----:B------:R-:W-:Y:S01]  /*0230*/  CS2R R8, SRZ ;  /* 0x0000000000087805 */ /* 0x000fe2000001ff00 */
[----:B----4-:R-:W-:Y:S01]  /*0240*/  IMAD.WIDE R34, R32, 0x8, R6 ;  /* 0x0000000820227825 */ /* 0x010fe200078e0206 */
[----:B------:R-:W-:Y:S02]  /*0250*/  SHF.R.S32.HI R0, RZ, 0xa, R15 ;  /* 0x0000000aff007819 */ /* 0x000fe4000001140f */
[----:B------:R-:W-:Y:S02]  /*0260*/  SHF.R.S32.HI R14, RZ, 0x15, R19 ;  /* 0x00000015ff0e7819 */ /* 0x000fe40000011413 */
[----:B------:R-:W3:Y:S01]  /*0270*/  @!P0 LDG.E.EL.128 R8, desc[UR4][R34.64] ;  /* 0x0000000422088981 */ /* 0x000ee2000c2e1d00 */
[----:B------:R-:W-:-:S02]  /*0280*/  VIADD R27, R3, 0x2 ;  /* 0x00000002031b7836 */ /* 0x000fc40000000000 */
[----:B------:R-:W-:Y:S01]  /*0290*/  IMAD.HI R4, R0, 0x2aaaaaab, RZ ;  /* 0x2aaaaaab00047827 */ /* 0x000fe200078e02ff */
[----:B------:R-:W-:-:S04]  /*02a0*/  SGXT R14, R14, 0x1 ;  /* 0x000000010e0e781a */ /* 0x000fc80000000200 */
[C---:B-1----:R-:W-:Y:S02]  /*02b0*/  LEA.HI R12, R14.reuse, R27, RZ, 0x5 ;  /* 0x0000001b0e0c7211 */ /* 0x042fe400078f28ff */
[----:B------:R-:W-:Y:S02]  /*02c0*/  SHF.R.U32.HI R13, RZ, 0x1f, R4 ;  /* 0x0000001fff0d7819 */ /* 0x000fe40000011604 */
[----:B------:R-:W-:Y:S02]  /*02d0*/  LEA.HI R14, R14, R24, RZ, 0x5 ;  /* 0x000000180e0e7211 */ /* 0x000fe400078f28ff */
[----:B------:R-:W-:Y:S02]  /*02e0*/  LOP3.LUT R12, R12, 0xffffffe0, RZ, 0xc0, !PT ;  /* 0xffffffe00c0c7812 */ /* 0x000fe400078ec0ff */
[----:B------:R-:W-:Y:S02]  /*02f0*/  LEA.HI R19, R4, R13, RZ, 0x1e ;  /* 0x0000000d04137211 */ /* 0x000fe400078ff0ff */
[----:B------:R-:W-:Y:S01]  /*0300*/  SHF.R.S32.HI R4, RZ, 0x5, R14 ;  /* 0x00000005ff047819 */ /* 0x000fe2000001140e */
[----:B------:R-:W-:Y:S01]  /*0310*/  IMAD.IADD R27, R27, 0x1, -R12 ;  /* 0x000000011b1b7824 */ /* 0x000fe200078e0a0c */
[----:B------:R-:W-:Y:S01]  /*0320*/  CS2R R12, SRZ ;  /* 0x00000000000c7805 */ /* 0x000fe2000001ff00 */
[----:B------:R-:W-:Y:S01]  /*0330*/  IMAD R0, R19, -0x18, R0 ;  /* 0xffffffe813007824 */ /* 0x000fe200078e0200 */
[----:B------:R-:W-:-:S02]  /*0340*/  LEA.HI R18, R4, R4, RZ, 0x5 ;  /* 0x0000000404127211 */ /* 0x000fc400078f28ff */
[----:B------:R-:W-:Y:S01]  /*0350*/  CS2R R14, SRZ ;  /* 0x00000000000e7805 */ /* 0x000fe2000001ff00 */
[----:B------:R-:W-:Y:S01]  /*0360*/  IMAD.WIDE R6, R27, 0x8, R6 ;  /* 0x000000081b067825 */ /* 0x000fe200078e0206 */
[----:B------:R-:W-:Y:S02]  /*0370*/  LOP3.LUT R19, R18, 0xffffffe0, RZ, 0xc0, !PT ;  /* 0xffffffe012137812 */ /* 0x000fe400078ec0ff */
[----:B------:R-:W-:Y:S02]  /*0380*/  ISETP.GE.AND P1, PT, R0, 0xc, PT ;  /* 0x0000000c0000780c */ /* 0x000fe40003f26270 */
[----:B------:R-:W4:Y:S01]  /*0390*/  @!P0 LDG.E.EL.128 R12, desc[UR4][R6.64] ;  /* 0x00000004060c8981 */ /* 0x000f22000c2e1d00 */
[----:B------:R-:W-:-:S04]  /*03a0*/  IMAD.IADD R4, R4, 0x1, -R19 ;  /* 0x0000000104047824 */ /* 0x000fc800078e0a13 */
[----:B------:R-:W-:-:S06]  /*03b0*/  IMAD.WIDE R36, R4, 0x8, R16 ;  /* 0x0000000804247825 */ /* 0x000fcc00078e0210 */
[----:B------:R-:W5:Y:S01]  /*03c0*/  @!P1 LDG.E.EL.64 R30, desc[UR4][R36.64] ;  /* 0x00000004241e9981 */ /* 0x000f62000c2e1b00 */
[----:B------:R-:W-:Y:S02]  /*03d0*/  CS2R R16, SRZ ;  /* 0x0000000000107805 */ /* 0x000fe4000001ff00 */
[----:B------:R-:W-:Y:S01]  /*03e0*/  CS2R R18, SRZ ;  /* 0x0000000000127805 */ /* 0x000fe2000001ff00 */
[----:B------:R1:W5:Y:S05]  /*03f0*/  @!P1 LDG.E.EL.128 R20, desc[UR4][R6.64] ;  /* 0x0000000406149981 */ /* 0x00036a000c2e1d00 */
[----:B------:R2:W5:Y:S01]  /*0400*/  @!P1 LDG.E.EL.128 R16, desc[UR4][R34.64] ;  /* 0x0000000422109981 */ /* 0x000562000c2e1d00 */
[----:B-1----:R-:W-:Y:S01]  /*0410*/  IMAD.MOV.U32 R6, RZ, RZ, RZ ;  /* 0x000000ffff067224 */ /* 0x002fe200078e00ff */
[----:B--2---:R-:W-:-:S04]  /*0420*/  SEL R26, R29, RZ, !P0 ;  /* 0x000000ff1d1a7207 */ /* 0x004fc80004000000 */
[----:B------:R-:W-:Y:S02]  /*0430*/  SHF.R.U32.HI R25, RZ, 0x1b, R26 ;  /* 0x0000001bff197819 */ /* 0x000fe4000001161a */
[----:B------:R-:W-:Y:S02]  /*0440*/  SEL R28, R28, RZ, !P0 ;  /* 0x000000ff1c1c7207 */ /* 0x000fe40004000000 */
[----:B------:R-:W-:Y:S02]  /*0450*/  LOP3.LUT R25, R25, 0x10, RZ, 0xc0, !PT ;  /* 0x0000001019197812 */ /* 0x000fe400078ec0ff */
[----:B---3--:R-:W-:Y:S02]  /*0460*/  SEL R9, R9, RZ, !P0 ;  /* 0x000000ff09097207 */ /* 0x008fe40004000000 */
[----:B------:R-:W-:Y:S02]  /*0470*/  IADD3 R28, P2, R25, R28, RZ ;  /* 0x0000001c191c7210 */ /* 0x000fe40007f5e0ff */
[----:B------:R-:W-:-:S02]  /*0480*/  SEL R8, R8, RZ, !P0 ;  /* 0x000000ff08087207 */ /* 0x000fc40004000000 */
[----:B0-----:R-:W-:Y:S01]  /*0490*/  SHF.R.U32.HI R34, RZ, 0x19, R9 ;  /* 0x00000019ff227819 */ /* 0x001fe20000011609 */
[----:B------:R-:W-:Y:S01]  /*04a0*/  IMAD.X R29, RZ, RZ, R26, P2 ;  /* 0x000000ffff1d7224 */ /* 0x000fe200010e061a */
[----:B------:R-:W-:Y:S01]  /*04b0*/  LEA R35, P2, R8, UR6, 0x2 ;  /* 0x0000000608237c11 */ /* 0x000fe2000f8410ff */
[----:B------:R-:W-:Y:S01]  /*04c0*/  IMAD.SHL.U32 R25, R28, 0x40, RZ ;  /* 0x000000401c197824 */ /* 0x000fe200078e00ff */
[----:B------:R-:W-:Y:S02]  /*04d0*/  LOP3.LUT R34, R34, 0x40, RZ, 0xc0, !PT ;  /* 0x0000004022227812 */ /* 0x000fe400078ec0ff */
[----:B------:R-:W-:Y:S01]  /*04e0*/  SHF.L.U64.HI R26, R28, 0x6, R29 ;  /* 0x000000061c1a7819 */ /* 0x000fe2000001021d */
[----:B------:R-:W-:Y:S01]  /*04f0*/  IMAD.HI R28, R3, 0x2aaaaaab, RZ ;  /* 0x2aaaaaab031c7827 */ /* 0x000fe200078e02ff */
[----:B------:R-:W-:Y:S02]  /*0500*/  LEA.HI.X R9, R8, UR7, R9, 0x2, P2 ;  /* 0x0000000708097c11 */ /* 0x000fe400090f1409 */
[----:B------:R-:W-:-:S02]  /*0510*/  IADD3 R34, P2, P3, R25, R35, R34 ;  /* 0x0000002319227210 */ /* 0x000fc40007b5e022 */
[----:B------:R-:W-:Y:S02]  /*0520*/  SHF.R.U32.HI R7, RZ, 0x1f, R28 ;  /* 0x0000001fff077819 */ /* 0x000fe4000001161c */
[----:B------:R-:W-:Y:S01]  /*0530*/  IADD3.X R35, R26, R9, RZ, P2, P3 ;  /* 0x000000091a237210 */ /* 0x000fe200017e64ff */
[----:B------:R-:W-:Y:S01]  /*0540*/  IMAD.SHL.U32 R9, R5, 0x100, RZ ;  /* 0x0000010005097824 */ /* 0x000fe200078e00ff */
[----:B------:R-:W-:Y:S02]  /*0550*/  LEA.HI.SX32 R28, R28, R7, 0x14 ;  /* 0x000000071c1c7211 */ /* 0x000fe400078fa2ff */
[----:B------:R-:W-:Y:S01]  /*0560*/  SEL R29, R10, RZ, !P0 ;  /* 0x000000ff0a1d7207 */ /* 0x000fe20004000000 */
[----:B------:R-:W-:Y:S01]  /*0570*/  IMAD.WIDE R34, R9, 0x4, R34 ;  /* 0x0000000409227825 */ /* 0x000fe200078e0222 */
[----:B------:R-:W-:Y:S02]  /*0580*/  SEL R8, R11, RZ, !P0 ;  /* 0x000000ff0b087207 */ /* 0x000fe40004000000 */
[----:B------:R-:W-:Y:S01]  /*0590*/  LEA R37, P2, R29, UR6, 0x2 ;  /* 0x000000061d257c11 */ /* 0x000fe2000f8410ff */
[----:B------:R-:W-:Y:S01]  /*05a0*/  IMAD R7, R28, 0xc00, RZ ;  /* 0x00000c001c077824 */ /* 0x000fe200078e02ff */
[----:B----4-:R-:W-:-:S02]  /*05b0*/  SEL R12, R12, RZ, !P0 ;  /* 0x000000ff0c0c7207 */ /* 0x010fc40004000000 */
[----:B------:R-:W-:Y:S01]  /*05c0*/  SHF.R.U32.HI R36, RZ, 0x19, R8 ;  /* 0x00000019ff247819 */ /* 0x000fe20000011608 */
[----:B------:R-:W-:Y:S01]  /*05d0*/  IMAD.WIDE R10, R7, 0x4, R34 ;  /* 0x00000004070a7825 */ /* 0x000fe200078e0222 */
[----:B------:R-:W-:Y:S02]  /*05e0*/  LEA.HI.X R29, R29, UR7, R8, 0x2, P2 ;  /* 0x000000071d1d7c11 */ /* 0x000fe400090f1408 */
[----:B------:R-:W-:Y:S02]  /*05f0*/  SEL R13, R13, RZ, !P0 ;  /* 0x000000ff0d0d7207 */ /* 0x000fe40004000000 */
[----:B------:R-:W-:Y:S01]  /*0600*/  SEL R8, R14, RZ, !P0 ;  /* 0x000000ff0e087207 */ /* 0x000fe20004000000 */
[----:B------:R0:W2:Y:S01]  /*0610*/  @!P0 LDG.E.EL R6, desc[UR4][R10.64] ;  /* 0x000000040a068981 */ /* 0x0000a2000c2e1900 */
[----:B------:R-:W-:Y:S02]  /*0620*/  LEA R35, P2, R12, UR6, 0x2 ;  /* 0x000000060c237c11 */ /* 0x000fe4000f8410ff */
[----:B------:R-:W-:-:S02]  /*0630*/  SEL R33, R15, RZ, !P0 ;  /* 0x000000ff0f217207 */ /* 0x000fc40004000000 */
[----:B------:R-:W-:Y:S02]  /*0640*/  LOP3.LUT R36, R36, 0x40, RZ, 0xc0, !PT ;  /* 0x0000004024247812 */ /* 0x000fe400078ec0ff */
[----:B0-----:R-:W-:Y:S02]  /*0650*/  LEA.HI.X R11, R12, UR7, R13, 0x2, P2 ;  /* 0x000000070c0b7c11 */ /* 0x001fe400090f140d */
[C---:B------:R-:W-:Y:S02]  /*0660*/  LEA R10, P6, R8.reuse, UR6, 0x2 ;  /* 0x00000006080a7c11 */ /* 0x040fe4000f8c10ff */
[----:B-----5:R-:W-:Y:S02]  /*0670*/  SEL R12, R31, RZ, !P1 ;  /* 0x000000ff1f0c7207 */ /* 0x020fe40004800000 */
[----:B------:R-:W-:Y:S02]  /*0680*/  LEA.HI.X R15, R8, UR7, R33, 0x2, P6 ;  /* 0x00000007080f7c11 */ /* 0x000fe4000b0f1421 */
[----:B------:R-:W-:-:S02]  /*0690*/  SHF.R.U32.HI R34, RZ, 0x19, R13 ;  /* 0x00000019ff227819 */ /* 0x000fc4000001160d */
[----:B------:R-:W-:Y:S02]  /*06a0*/  SHF.R.U32.HI R8, RZ, 0x19, R33 ;  /* 0x00000019ff087819 */ /* 0x000fe40000011621 */
[----:B------:R-:W-:Y:S02]  /*06b0*/  SHF.R.U32.HI R14, RZ, 0x1b, R12 ;  /* 0x0000001bff0e7819 */ /* 0x000fe4000001160c */
[----:B------:R-:W-:Y:S02]  /*06c0*/  IADD3 R36, P4, P5, R25, R37, R36 ;  /* 0x0000002519247210 */ /* 0x000fe40007d9e024 */
[----:B------:R-:W-:Y:S02]  /*06d0*/  LOP3.LUT R34, R34, 0x40, RZ, 0xc0, !PT ;  /* 0x0000004022227812 */ /* 0x000fe400078ec0ff */
[----:B------:R-:W-:Y:S02]  /*06e0*/  SEL R13, R30, RZ, !P1 ;  /* 0x000000ff1e0d7207 */ /* 0x000fe40004800000 */
[----:B------:R-:W-:-:S02]  /*06f0*/  LOP3.LUT R8, R8, 0x40, RZ, 0xc0, !PT ;  /* 0x0000004008087812 */ /* 0x000fc400078ec0ff */
[----:B------:R-:W-:Y:S02]  /*0700*/  LOP3.LUT R14, R14, 0x10, RZ, 0xc0, !PT ;  /* 0x000000100e0e7812 */ /* 0x000fe400078ec0ff */
[----:B------:R-:W-:Y:S02]  /*0710*/  IADD3.X R37, R26, R29, RZ, P4, P5 ;  /* 0x0000001d1a257210 */ /* 0x000fe400027ea4ff */
[C---:B------:R-:W-:Y:S02]  /*0720*/  IADD3 R34, P3, P2, R25.reuse, R35, R34 ;  /* 0x0000002319227210 */ /* 0x040fe40007a7e022 */
[----:B------:R-:W-:Y:S02]  /*0730*/  IADD3 R10, P5, P6, R25, R10, R8 ;  /* 0x0000000a190a7210 */ /* 0x000fe40007ebe008 */
[----:B------:R-:W-:Y:S02]  /*0740*/  IADD3 R13, P4, R14, R13, RZ ;  /* 0x0000000d0e0d7210 */ /* 0x000fe40007f9e0ff */
[----:B------:R-:W-:-:S02]  /*0750*/  SEL R8, R17, RZ, !P1 ;  /* 0x000000ff11087207 */ /* 0x000fc40004800000 */
[C---:B------:R-:W-:Y:S01]  /*0760*/  IADD3.X R35, R26.reuse, R11, RZ, P3, P2 ;  /* 0x0000000b1a237210 */ /* 0x040fe20001fe44ff */
[----:B------:R-:W-:Y:S01]  /*0770*/  IMAD.X R12, RZ, RZ, R12, P4 ;  /* 0x000000ffff0c7224 */ /* 0x000fe200020e060c */
[----:B------:R-:W-:Y:S02]  /*0780*/  IADD3.X R11, R26, R15, RZ, P5, P6 ;  /* 0x0000000f1a0b7210 */ /* 0x000fe40002fec4ff */
[----:B------:R-:W-:Y:S02]  /*0790*/  SHF.R.U32.HI R14, RZ, 0x19, R8 ;  /* 0x00000019ff0e7819 */ /* 0x000fe40000011608 */
[----:B------:R-:W-:Y:S01]  /*07a0*/  SEL R17, R16, RZ, !P1 ;  /* 0x000000ff10117207 */ /* 0x000fe20004800000 */
[----:B------:R-:W-:Y:S01]  /*07b0*/  IMAD.WIDE R36, R9, 0x4, R36 ;  /* 0x0000000409247825 */ /* 0x000fe200078e0224 */
[----:B------:R-:W-:Y:S02]  /*07c0*/  LOP3.LUT R16, R14, 0x40, RZ, 0xc0, !PT ;  /* 0x000000400e107812 */ /* 0x000fe400078ec0ff */
[----:B------:R-:W-:Y:S01]  /*07d0*/  SHF.L.U64.HI R14, R13, 0x6, R12 ;  /* 0x000000060d0e7819 */ /* 0x000fe2000001020c */
[----:B------:R-:W-:-:S04]  /*07e0*/  IMAD.WIDE R34, R9, 0x4, R34 ;  /* 0x0000000409227825 */ /* 0x000fc800078e0222 */
[----:B------:R-:W-:Y:S01]  /*07f0*/  IMAD.WIDE R10, R9, 0x4, R10 ;  /* 0x00000004090a7825 */ /* 0x000fe200078e020a */
[----:B------:R-:W-:-:S03]  /*0800*/  LEA R9, P2, R17, UR6, 0x2 ;  /* 0x0000000611097c11 */ /* 0x000fc6000f8410ff */
[----:B------:R-:W-:Y:S02]  /*0810*/  IMAD.SHL.U32 R13, R13, 0x40, RZ ;  /* 0x000000400d0d7824 */ /* 0x000fe400078e00ff */
[----:B------:R-:W-:Y:S01]  /*0820*/  IMAD.HI R15, R24, 0x2aaaaaab, RZ ;  /* 0x2aaaaaab180f7827 */ /* 0x000fe200078e02ff */
[----:B------:R-:W-:Y:S02]  /*0830*/  LEA.HI.X R17, R17, UR7, R8, 0x2, P2 ;  /* 0x0000000711117c11 */ /* 0x000fe400090f1408 */
[----:B------:R-:W-:Y:S01]  /*0840*/  IADD3 R8, P2, P3, R13, R9, R16 ;  /* 0x000000090d087210 */ /* 0x000fe20007b5e010 */
[----:B------:R-:W-:Y:S01]  /*0850*/  IMAD.MOV.U32 R12, RZ, RZ, RZ ;  /* 0x000000ffff0c7224 */ /* 0x000fe200078e00ff */
[----:B------:R-:W-:Y:S01]  /*0860*/  SHF.R.U32.HI R16, RZ, 0x1f, R15 ;  /* 0x0000001fff107819 */ /* 0x000fe2000001160f */
[----:B------:R-:W-:Y:S01]  /*0870*/  IMAD.WIDE R36, R7, 0x4, R36 ;  /* 0x0000000407247825 */ /* 0x000fe200078e0224 */
[----:B------:R-:W-:Y:S02]  /*0880*/  IADD3.X R9, R14, R17, RZ, P2, P3 ;  /* 0x000000110e097210 */ /* 0x000fe400017e64ff */
[----:B------:R-:W-:Y:S01]  /*0890*/  LEA.HI.SX32 R15, R15, R16, 0x14 ;  /* 0x000000100f0f7211 */ /* 0x000fe200078fa2ff */
[----:B------:R-:W-:Y:S01]  /*08a0*/  IMAD.SHL.U32 R31, R0, 0x100, RZ ;  /* 0x00000100001f7824 */ /* 0x000fe200078e00ff */
[----:B------:R0:W3:Y:S01]  /*08b0*/  @!P0 LDG.E.EL R12, desc[UR4][R36.64] ;  /* 0x00000004240c8981 */ /* 0x0000e2000c2e1900 */
[----:B------:R-:W-:-:S02]  /*08c0*/  SEL R38, R19, RZ, !P1 ;  /* 0x000000ff13267207 */ /* 0x000fc40004800000 */
[----:B------:R-:W-:Y:S01]  /*08d0*/  CS2R R16, SRZ ;  /* 0x0000000000107805 */ /* 0x000fe2000001ff00 */
[----:B------:R-:W-:Y:S01]  /*08e0*/  IMAD.WIDE R8, R31, 0x4, R8 ;  /* 0x000000041f087825 */ /* 0x000fe200078e0208 */
[----:B------:R-:W-:Y:S02]  /*08f0*/  SEL R19, R18, RZ, !P1 ;  /* 0x000000ff12137207 */ /* 0x000fe40004800000 */
[----:B------:R-:W-:Y:S01]  /*0900*/  SHF.R.U32.HI R18, RZ, 0x19, R38 ;  /* 0x00000019ff127819 */ /* 0x000fe20000011626 */
[----:B0-----:R-:W0:Y:S01]  /*0910*/  LDC.64 R36, c[0x0][0x230] ;  /* 0x00008c00ff247b82 */ /* 0x001e220000000a00 */
[----:B------:R-:W-:Y:S01]  /*0920*/  IMAD.WIDE R34, R7, 0x4, R34 ;  /* 0x0000000407227825 */ /* 0x000fe200078e0222 */
[----:B------:R-:W-:-:S03]  /*0930*/  LEA R30, P2, R19, UR6, 0x2 ;  /* 0x00000006131e7c11 */ /* 0x000fc6000f8410ff */
[----:B------:R-:W-:Y:S02]  /*0940*/  IMAD R29, R15, 0xc00, RZ ;  /* 0x00000c000f1d7824 */ /* 0x000fe400078e02ff */
[----:B------:R-:W-:Y:S01]  /*0950*/  IMAD.WIDE R10, R7, 0x4, R10 ;  /* 0x00000004070a7825 */ /* 0x000fe200078e020a */
[----:B------:R-:W-:Y:S01]  /*0960*/  LOP3.LUT R18, R18, 0x40, RZ, 0xc0, !PT ;  /* 0x0000004012127812 */ /* 0x000fe200078ec0ff */
[----:B------:R1:W4:Y:S01]  /*0970*/  @!P0 LDG.E.EL R17, desc[UR4][R34.64] ;  /* 0x0000000422118981 */ /* 0x000322000c2e1900 */
[----:B------:R-:W-:Y:S01]  /*0980*/  SEL R20, R20, RZ, !P1 ;  /* 0x000000ff14147207 */ /* 0x000fe20004800000 */
[----:B------:R-:W-:Y:S02]  /*0990*/  IMAD.MOV.U32 R7, RZ, RZ, RZ ;  /* 0x000000ffff077224 */ /* 0x000fe400078e00ff */
[----:B------:R-:W-:Y:S01]  /*09a0*/  IMAD.WIDE R8, R29, 0x4, R8 ;  /* 0x000000041d087825 */ /* 0x000fe200078e0208 */
[----:B------:R-:W-:Y:S01]  /*09b0*/  SEL R21, R21, RZ, !P1 ;  /* 0x000000ff15157207 */ /* 0x000fe20004800000 */
[----:B------:R5:W2:Y:S01]  /*09c0*/  @!P0 LDG.E.EL R16, desc[UR4][R10.64] ;  /* 0x000000040a108981 */ /* 0x000aa2000c2e1900 */
[----:B------:R-:W-:-:S02]  /*09d0*/  LEA.HI.X R19, R19, UR7, R38, 0x2, P2 ;  /* 0x0000000713137c11 */ /* 0x000fc400090f1426 */
[----:B-1----:R-:W-:Y:S01]  /*09e0*/  SEL R35, R23, RZ, !P1 ;  /* 0x000000ff17237207 */ /* 0x002fe20004800000 */
[----:B------:R1:W2:Y:S01]  /*09f0*/  @!P1 LDG.E.EL R7, desc[UR4][R8.64] ;  /* 0x0000000408079981 */ /* 0x0002a2000c2e1900 */
[----:B------:R-:W-:Y:S02]  /*0a00*/  IADD3 R18, P2, P3, R13, R30, R18 ;  /* 0x0000001e0d127210 */ /* 0x000fe40007b5e012 */
[----:B------:R-:W-:Y:S02]  /*0a10*/  SEL R30, R22, RZ, !P1 ;  /* 0x000000ff161e7207 */ /* 0x000fe40004800000 */
[----:B-----5:R-:W-:Y:S02]  /*0a20*/  LEA R10, P4, R20, UR6, 0x2 ;  /* 0x00000006140a7c11 */ /* 0x020fe4000f8810ff */
[----:B------:R-:W-:Y:S02]  /*0a30*/  SHF.R.U32.HI R22, RZ, 0x19, R21 ;  /* 0x00000019ff167819 */ /* 0x000fe40000011615 */
[----:B-1----:R-:W-:-:S02]  /*0a40*/  SHF.R.U32.HI R8, RZ, 0x19, R35 ;  /* 0x00000019ff087819 */ /* 0x002fc40000011623 */
[----:B------:R-:W-:Y:S02]  /*0a50*/  LEA.HI.X R21, R20, UR7, R21, 0x2, P4 ;  /* 0x0000000714157c11 */ /* 0x000fe4000a0f1415 */
[----:B------:R-:W-:Y:S02]  /*0a60*/  LEA R20, P4, R30, UR6, 0x2 ;  /* 0x000000061e147c11 */ /* 0x000fe4000f8810ff */
[----:B------:R-:W-:Y:S02]  /*0a70*/  LOP3.LUT R22, R22, 0x40, RZ, 0xc0, !PT ;  /* 0x0000004016167812 */ /* 0x000fe400078ec0ff */
[----:B------:R-:W-:Y:S02]  /*0a80*/  LOP3.LUT R8, R8, 0x40, RZ, 0xc0, !PT ;  /* 0x0000004008087812 */ /* 0x000fe400078ec0ff */
[----:B------:R-:W-:Y:S02]  /*0a90*/  LEA.HI.X R35, R30, UR7, R35, 0x2, P4 ;  /* 0x000000071e237c11 */ /* 0x000fe4000a0f1423 */
[----:B------:R-:W-:-:S02]  /*0aa0*/  IADD3.X R19, R14, R19, RZ, P2, P3 ;  /* 0x000000130e137210 */ /* 0x000fc400017e64ff */
[C---:B------:R-:W-:Y:S02]  /*0ab0*/  IADD3 R22, P5, P4, R13.reuse, R10, R22 ;  /* 0x0000000a0d167210 */ /* 0x040fe40007cbe016 */
[----:B------:R-:W-:Y:S02]  /*0ac0*/  CS2R R10, SRZ ;  /* 0x00000000000a7805 */ /* 0x000fe4000001ff00 */
[----:B------:R-:W-:Y:S02]  /*0ad0*/  IADD3 R20, P2, P3, R13, R20, R8 ;  /* 0x000000140d147210 */ /* 0x000fe40007b5e008 */
[----:B------:R-:W-:Y:S01]  /*0ae0*/  CS2R R8, SRZ ;  /* 0x0000000000087805 */ /* 0x000fe2000001ff00 */
[----:B0-----:R-:W-:-:S05]  /*0af0*/  IMAD.WIDE R32, R32, 0x8, R36 ;  /* 0x0000000820207825 */ /* 0x001fca00078e0224 */
[----:B------:R-:W5:Y:S01]  /*0b00*/  @!P0 LDG.E.EL.128 R8, desc[UR4][R32.64] ;  /* 0x0000000420088981 */ /* 0x000f62000c2e1d00 */
[C---:B------:R-:W-:Y:S02]  /*0b10*/  IADD3.X R23, R14.reuse, R21, RZ, P5, P4 ;  /* 0x000000150e177210 */ /* 0x040fe40002fe84ff */
[----:B------:R-:W-:Y:S01]  /*0b20*/  IADD3.X R21, R14, R35, RZ, P2, P3 ;  /* 0x000000230e157210 */ /* 0x000fe200017e64ff */
[----:B------:R-:W-:-:S04]  /*0b30*/  IMAD.WIDE R18, R31, 0x4, R18 ;  /* 0x000000041f127825 */ /* 0x000fc800078e0212 */
[----:B------:R-:W-:-:S04]  /*0b40*/  IMAD.WIDE R22, R31, 0x4, R22 ;  /* 0x000000041f167825 */ /* 0x000fc800078e0216 */
[----:B------:R-:W-:-:S04]  /*0b50*/  IMAD.WIDE R30, R31, 0x4, R20 ;  /* 0x000000041f1e7825 */ /* 0x000fc800078e0214 */
[----:B------:R-:W-:Y:S02]  /*0b60*/  IMAD.MOV.U32 R20, RZ, RZ, RZ ;  /* 0x000000ffff147224 */ /* 0x000fe400078e00ff */
[----:B------:R-:W-:-:S04]  /*0b70*/  IMAD.WIDE R34, R29, 0x4, R18 ;  /* 0x000000041d227825 */ /* 0x000fc800078e0212 */
[C---:B------:R-:W-:Y:S01]  /*0b80*/  IMAD.WIDE R22, R29.reuse, 0x4, R22 ;  /* 0x000000041d167825 */ /* 0x040fe200078e0216 */
[----:B------:R0:W2:Y:S03]  /*0b90*/  @!P1 LDG.E.EL R20, desc[UR4][R34.64] ;  /* 0x0000000422149981 */ /* 0x0000a6000c2e1900 */
[----:B------:R-:W-:-:S04]  /*0ba0*/  IMAD.WIDE R30, R29, 0x4, R30 ;  /* 0x000000041d1e7825 */ /* 0x000fc800078e021e */
[C---:B------:R-:W-:Y:S02]  /*0bb0*/  IMAD R21, R28.reuse, -0x6000, R3 ;  /* 0xffffa0001c157824 */ /* 0x040fe400078e0203 */
[----:B------:R-:W-:Y:S02]  /*0bc0*/  IMAD R28, R28, 0x3000, RZ ;  /* 0x000030001c1c7824 */ /* 0x000fe400078e02ff */
[----:B0-----:R-:W-:Y:S02]  /*0bd0*/  IMAD R34, R15, 0x3000, RZ ;  /* 0x000030000f227824 */ /* 0x001fe400078e02ff */
[----:B------:R-:W-:Y:S01]  /*0be0*/  IMAD.IADD R21, R21, 0x1, R28 ;  /* 0x0000000115157824 */ /* 0x000fe200078e021c */
[----:B------:R-:W-:-:S06]  /*0bf0*/  CS2R R18, SRZ ;  /* 0x0000000000127805 */ /* 0x000fcc000001ff00 */
[----:B------:R0:W2:Y:S04]  /*0c00*/  @!P1 LDG.E.EL R19, desc[UR4][R22.64] ;  /* 0x0000000416139981 */ /* 0x0000a8000c2e1900 */
[----:B------:R1:W2:Y:S01]  /*0c10*/  @!P1 LDG.E.EL R18, desc[UR4][R30.64] ;  /* 0x000000041e129981 */ /* 0x0002a2000c2e1900 */
[----:B0-----:R-:W-:-:S04]  /*0c20*/  IMAD.HI R23, R3, 0x2aaaaaab, RZ ;  /* 0x2aaaaaab03177827 */ /* 0x001fc800078e02ff */
[----:B------:R-:W-:Y:S01]  /*0c30*/  IMAD.WIDE R36, R27, 0x8, R36 ;  /* 0x000000081b247825 */ /* 0x000fe200078e0224 */
[----:B-----5:R-:W-:Y:S02]  /*0c40*/  SEL R29, R8, RZ, !P0 ;  /* 0x000000ff081d7207 */ /* 0x020fe40004000000 */
[----:B------:R-:W-:Y:S01]  /*0c50*/  SEL R38, R9, RZ, !P0 ;  /* 0x000000ff09267207 */ /* 0x000fe20004000000 */
[----:B------:R-:W-:Y:S01]  /*0c60*/  IMAD R9, R15, -0x6000, R24 ;  /* 0xffffa0000f097824 */ /* 0x000fe200078e0218 */
[----:B------:R-:W-:-:S03]  /*0c70*/  LEA R8, P2, R29, UR6, 0x2 ;  /* 0x000000061d087c11 */ /* 0x000fc6000f8410ff */
[----:B------:R-:W-:Y:S01]  /*0c80*/  IMAD.IADD R15, R9, 0x1, R34 ;  /* 0x00000001090f7824 */ /* 0x000fe200078e0222 */
[--C-:B------:R-:W-:Y:S02]  /*0c90*/  LEA.HI.X R9, R29, UR7, R38.reuse, 0x2, P2 ;  /* 0x000000071d097c11 */ /* 0x100fe400090f1426 */
[----:B------:R-:W1:Y:S01]  /*0ca0*/  LDC.64 R28, c[0x0][0x210] ;  /* 0x00008400ff1c7b82 */ /* 0x000e620000000a00 */
[----:B------:R-:W-:Y:S02]  /*0cb0*/  SHF.R.U32.HI R22, RZ, 0x19, R38 ;  /* 0x00000019ff167819 */ /* 0x000fe40000011626 */
[----:B------:R-:W-:Y:S02]  /*0cc0*/  SEL R34, R11, RZ, !P0 ;  /* 0x000000ff0b227207 */ /* 0x000fe40004000000 */
[----:B------:R-:W-:-:S04]  /*0cd0*/  LOP3.LUT R22, R22, 0x40, RZ, 0xc0, !PT ;  /* 0x0000004016167812 */ /* 0x000fc800078ec0ff */
[----:B------:R-:W-:Y:S02]  /*0ce0*/  IADD3 R8, P2, P3, R25, R8, R22 ;  /* 0x0000000819087210 */ /* 0x000fe40007b5e016 */
[----:B------:R-:W-:Y:S02]  /*0cf0*/  SHF.R.U32.HI R22, RZ, 0x1f, R23 ;  /* 0x0000001fff167819 */ /* 0x000fe40000011617 */
[----:B------:R-:W-:Y:S02]  /*0d00*/  IADD3.X R9, R26, R9, RZ, P2, P3 ;  /* 0x000000091a097210 */ /* 0x000fe400017e64ff */
[----:B------:R-:W-:Y:S01]  /*0d10*/  LEA.HI.SX32 R22, R23, R22, 0x14 ;  /* 0x0000001617167211 */ /* 0x000fe200078fa2ff */
[----:B-1----:R-:W-:Y:S01]  /*0d20*/  IMAD.WIDE R30, R21, 0x4, R28 ;  /* 0x00000004151e7825 */ /* 0x002fe200078e021c */
[----:B------:R-:W-:Y:S02]  /*0d30*/  SEL R21, R10, RZ, !P0 ;  /* 0x000000ff0a157207 */ /* 0x000fe40004000000 */
[----:B------:R-:W-:-:S02]  /*0d40*/  SHF.R.U32.HI R10, RZ, 0x19, R34 ;  /* 0x00000019ff0a7819 */ /* 0x000fc40000011622 */
[----:B------:R-:W-:Y:S02]  /*0d50*/  LEA R11, P2, R21, UR6, 0x2 ;  /* 0x00000006150b7c11 */ /* 0x000fe4000f8410ff */
[----:B------:R-:W-:Y:S01]  /*0d60*/  LOP3.LUT R10, R10, 0x40, RZ, 0xc0, !PT ;  /* 0x000000400a0a7812 */ /* 0x000fe200078ec0ff */
[----:B------:R-:W-:Y:S01]  /*0d70*/  IMAD.SHL.U32 R23, R5, 0x100, RZ ;  /* 0x0000010005177824 */ /* 0x000fe200078e00ff */
[----:B------:R-:W-:Y:S02]  /*0d80*/  LEA.HI.X R21, R21, UR7, R34, 0x2, P2 ;  /* 0x0000000715157c11 */ /* 0x000fe400090f1422 */
[----:B------:R-:W-:Y:S01]  /*0d90*/  IADD3 R10, P2, P3, R25, R11, R10 ;  /* 0x0000000b190a7210 */ /* 0x000fe20007b5e00a */
[----:B------:R-:W-:-:S03]  /*0da0*/  IMAD.WIDE R8, R23, 0x4, R8 ;  /* 0x0000000417087825 */ /* 0x000fc600078e0208 */
[----:B------:R-:W-:Y:S01]  /*0db0*/  IADD3.X R11, R26, R21, RZ, P2, P3 ;  /* 0x000000151a0b7210 */ /* 0x000fe200017e64ff */
[----:B------:R-:W-:Y:S02]  /*0dc0*/  IMAD R22, R22, 0xc00, RZ ;  /* 0x00000c0016167824 */ /* 0x000fe400078e02ff */
[----:B------:R-:W-:-:S04]  /*0dd0*/  IMAD.WIDE R28, R15, 0x4, R28 ;  /* 0x000000040f1c7825 */ /* 0x000fc800078e021c */
[----:B------:R-:W-:Y:S02]  /*0de0*/  IMAD.MOV.U32 R15, RZ, RZ, RZ ;  /* 0x000000ffff0f7224 */ /* 0x000fe400078e00ff */
[----:B------:R-:W-:-:S04]  /*0df0*/  IMAD.WIDE R10, R23, 0x4, R10 ;  /* 0x00000004170a7825 */ /* 0x000fc800078e020a */
[----:B------:R-:W-:-:S04]  /*0e00*/  IMAD.WIDE R8, R22, 0x4, R8 ;  /* 0x0000000416087825 */ /* 0x000fc800078e0208 */
[----:B------:R-:W-:Y:S01]  /*0e10*/  IMAD.WIDE R34, R22, 0x4, R10 ;  /* 0x0000000416227825 */ /* 0x000fe200078e020a */
[----:B------:R0:W5:Y:S01]  /*0e20*/  @!P0 LDG.E.EL R15, desc[UR4][R8.64] ;  /* 0x00000004080f8981 */ /* 0x000162000c2e1900 */
[----:B------:R-:W-:Y:S02]  /*0e30*/  CS2R R10, SRZ ;  /* 0x00000000000a7805 */ /* 0x000fe4000001ff00 */
[----:B0-----:R-:W-:-:S06]  /*0e40*/  CS2R R8, SRZ ;  /* 0x0000000000087805 */ /* 0x001fcc000001ff00 */
[----:B------:R-:W2:Y:S01]  /*0e50*/  @!P0 LDG.E.EL.128 R8, desc[UR4][R36.64] ;  /* 0x0000000424088981 */ /* 0x000ea2000c2e1d00 */
[----:B------:R-:W-:-:S06]  /*0e60*/  IMAD.MOV.U32 R21, RZ, RZ, RZ ;  /* 0x000000ffff157224 */ /* 0x000fcc00078e00ff */
[----:B------:R0:W3:Y:S01]  /*0e70*/  @!P0 LDG.E.EL R21, desc[UR4][R34.64] ;  /* 0x0000000422158981 */ /* 0x0000e2000c2e1900 */
[----:B--2---:R-:W-:Y:S02]  /*0e80*/  SEL R27, R8, RZ, !P0 ;  /* 0x000000ff081b7207 */ /* 0x004fe40004000000 */
[----:B------:R-:W-:Y:S02]  /*0e90*/  SEL R38, R9, RZ, !P0 ;  /* 0x000000ff09267207 */ /* 0x000fe40004000000 */
[----:B------:R-:W-:-:S04]  /*0ea0*/  LEA R8, P2, R27, UR6, 0x2 ;  /* 0x000000061b087c11 */ /* 0x000fc8000f8410ff */
[--C-:B------:R-:W-:Y:S02]  /*0eb0*/  LEA.HI.X R9, R27, UR7, R38.reuse, 0x2, P2 ;  /* 0x000000071b097c11 */ /* 0x100fe400090f1426 */
[----:B------:R-:W-:-:S04]  /*0ec0*/  SHF.R.U32.HI R27, RZ, 0x19, R38 ;  /* 0x00000019ff1b7819 */ /* 0x000fc80000011626 */
[----:B------:R-:W-:-:S04]  /*0ed0*/  LOP3.LUT R27, R27, 0x40, RZ, 0xc0, !PT ;  /* 0x000000401b1b7812 */ /* 0x000fc800078ec0ff */
[----:B------:R-:W-:Y:S02]  /*0ee0*/  IADD3 R8, P2, P3, R25, R8, R27 ;  /* 0x0000000819087210 */ /* 0x000fe40007b5e01b */
[----:B------:R-:W-:Y:S02]  /*0ef0*/  SEL R27, R10, RZ, !P0 ;  /* 0x000000ff0a1b7207 */ /* 0x000fe40004000000 */
[----:B0-----:R-:W-:Y:S02]  /*0f00*/  SEL R34, R11, RZ, !P0 ;  /* 0x000000ff0b227207 */ /* 0x001fe40004000000 */
[----:B------:R-:W-:-:S04]  /*0f10*/  LEA R10, P4, R27, UR6, 0x2 ;  /* 0x000000061b0a7c11 */ /* 0x000fc8000f8810ff */
[--C-:B------:R-:W-:Y:S02]  /*0f20*/  LEA.HI.X R11, R27, UR7, R34.reuse, 0x2, P4 ;  /* 0x000000071b0b7c11 */ /* 0x100fe4000a0f1422 */
[----:B------:R-:W-:Y:S02]  /*0f30*/  SHF.R.U32.HI R27, RZ, 0x19, R34 ;  /* 0x00000019ff1b7819 */ /* 0x000fe40000011622 */
[----:B------:R-:W-:Y:S02]  /*0f40*/  IADD3.X R9, R26, R9, RZ, P2, P3 ;  /* 0x000000091a097210 */ /* 0x000fe400017e64ff */
[----:B------:R-:W-:-:S04]  /*0f50*/  LOP3.LUT R27, R27, 0x40, RZ, 0xc0, !PT ;  /* 0x000000401b1b7812 */ /* 0x000fc800078ec0ff */
[----:B------:R-:W-:Y:S01]  /*0f60*/  IADD3 R10, P4, P5, R25, R10, R27 ;  /* 0x0000000a190a7210 */ /* 0x000fe20007d9e01b */
[----:B------:R-:W-:-:S03]  /*0f70*/  IMAD.WIDE R8, R23, 0x4, R8 ;  /* 0x0000000417087825 */ /* 0x000fc600078e0208 */
[----:B------:R-:W-:Y:S01]  /*0f80*/  IADD3.X R11, R26, R11, RZ, P4, P5 ;  /* 0x0000000b1a0b7210 */ /* 0x000fe200027ea4ff */
[----:B------:R-:W-:Y:S01]  /*0f90*/  IMAD.WIDE R34, R22, 0x4, R8 ;  /* 0x0000000416227825 */ /* 0x000fe200078e0208 */
[----:B------:R-:W-:-:S03]  /*0fa0*/  CS2R R8, SRZ ;  /* 0x0000000000087805 */ /* 0x000fc6000001ff00 */
[----:B------:R-:W-:Y:S01]  /*0fb0*/  IMAD.WIDE R38, R23, 0x4, R10 ;  /* 0x0000000417267825 */ /* 0x000fe200078e020a */
[----:B------:R-:W-:-:S06]  /*0fc0*/  CS2R R10, SRZ ;  /* 0x00000000000a7805 */ /* 0x000fcc000001ff00 */
[----:B------:R0:W2:Y:S01]  /*0fd0*/  @!P1 LDG.E.EL.128 R8, desc[UR4][R32.64] ;  /* 0x0000000420089981 */ /* 0x0000a2000c2e1d00 */
[----:B------:R-:W-:Y:S01]  /*0fe0*/  SHF.R.S32.HI R23, RZ, 0x1f, R24 ;  /* 0x0000001fff177819 */ /* 0x000fe20000011418 */
[----:B------:R-:W-:-:S03]  /*0ff0*/  IMAD.WIDE R38, R22, 0x4, R38 ;  /* 0x0000000416267825 */ /* 0x000fc600078e0226 */
[----:B------:R-:W-:-:S04]  /*1000*/  LEA.HI R23, R23, R24, RZ, 0xa ;  /* 0x0000001817177211 */ /* 0x000fc800078f50ff */
[----:B------:R-:W-:Y:S01]  /*1010*/  LOP3.LUT R22, R23, 0xfffffc00, RZ, 0xc0, !PT ;  /* 0xfffffc0017167812 */ /* 0x000fe200078ec0ff */
[----:B------:R-:W-:Y:S02]  /*1020*/  IMAD.MOV.U32 R26, RZ, RZ, RZ ;  /* 0x000000ffff1a7224 */ /* 0x000fe400078e00ff */
[----:B0-----:R-:W-:-:S04]  /*1030*/  IMAD.SHL.U32 R32, R0, 0x100, RZ ;  /* 0x0000010000207824 */ /* 0x001fc800078e00ff */
[----:B------:R0:W3:Y:S01]  /*1040*/  @!P0 LDG.E.EL R26, desc[UR4][R34.64] ;  /* 0x00000004221a8981 */ /* 0x0000e2000c2e1900 */
[----:B------:R-:W-:Y:S02]  /*1050*/  IMAD.MOV.U32 R25, RZ, RZ, RZ ;  /* 0x000000ffff197224 */ /* 0x000fe400078e00ff */
[----:B------:R-:W-:-:S04]  /*1060*/  IMAD.MOV.U32 R33, RZ, RZ, RZ ;  /* 0x000000ffff217224 */ /* 0x000fc800078e00ff */
[----:B------:R1:W3:Y:S01]  /*1070*/  @!P0 LDG.E.EL R25, desc[UR4][R38.64] ;  /* 0x0000000426198981 */ /* 0x0002e2000c2e1900 */
[----:B--2---:R-:W-:Y:S01]  /*1080*/  SEL R27, R9, RZ, !P1 ;  /* 0x000000ff091b7207 */ /* 0x004fe20004800000 */
[----:B------:R-:W-:Y:S01]  /*1090*/  VIADD R9, R3, 0x200 ;  /* 0x0000020003097836 */ /* 0x000fe20000000000 */
[----:B------:R-:W-:Y:S02]  /*10a0*/  SEL R8, R8, RZ, !P1 ;  /* 0x000000ff08087207 */ /* 0x000fe40004800000 */
[----:B------:R-:W-:Y:S01]  /*10b0*/  SHF.R.U32.HI R24, RZ, 0x19, R27 ;  /* 0x00000019ff187819 */ /* 0x000fe2000001161b */
[C---:B------:R-:W-:Y:S02]  /*10c0*/  IMAD.IADD R22, R9.reuse, 0x1, -R22 ;  /* 0x0000000109167824 */ /* 0x040fe400078e0a16 */
[----:B------:R-:W-:Y:S01]  /*10d0*/  IMAD.HI R23, R9, 0x2aaaaaab, RZ ;  /* 0x2aaaaaab09177827 */ /* 0x000fe200078e02ff */
[----:B------:R-:W-:Y:S02]  /*10e0*/  LEA R9, P2, R8, UR6, 0x2 ;  /* 0x0000000608097c11 */ /* 0x000fe4000f8410ff */
[----:B------:R-:W-:-:S02]  /*10f0*/  LOP3.LUT R24, R24, 0x40, RZ, 0xc0, !PT ;  /* 0x0000004018187812 */ /* 0x000fc400078ec0ff */
[----:B------:R-:W-:Y:S02]  /*1100*/  LEA.HI.X R27, R8, UR7, R27, 0x2, P2 ;  /* 0x00000007081b7c11 */ /* 0x000fe400090f141b */
[----:B------:R-:W-:Y:S02]  /*1110*/  IADD3 R8, P2, P3, R13, R9, R24 ;  /* 0x000000090d087210 */ /* 0x000fe40007b5e018 */
[----:B------:R-:W-:-:S04]  /*1120*/  SHF.R.U32.HI R24, RZ, 0x1f, R23 ;  /* 0x0000001fff187819 */ /* 0x000fc80000011617 */
[----:B------:R-:W-:Y:S02]  /*1130*/  LEA.HI.SX32 R23, R23, R24, 0x14 ;  /* 0x0000001817177211 */ /* 0x000fe400078fa2ff */
[----:B------:R-:W-:Y:S02]  /*1140*/  SEL R24, R11, RZ, !P1 ;  /* 0x000000ff0b187207 */ /* 0x000fe40004800000 */
[----:B------:R-:W-:Y:S02]  /*1150*/  IADD3.X R9, R14, R27, RZ, P2, P3 ;  /* 0x0000001b0e097210 */ /* 0x000fe400017e64ff */
[----:B------:R-:W-:Y:S02]  /*1160*/  SEL R27, R10, RZ, !P1 ;  /* 0x000000ff0a1b7207 */ /* 0x000fe40004800000 */
[----:B------:R-:W-:Y:S02]  /*1170*/  SHF.R.U32.HI R10, RZ, 0x19, R24 ;  /* 0x00000019ff0a7819 */ /* 0x000fe40000011618 */
[----:B------:R-:W-:-:S02]  /*1180*/  LEA R11, P2, R27, UR6, 0x2 ;  /* 0x000000061b0b7c11 */ /* 0x000fc4000f8410ff */
[----:B------:R-:W-:Y:S02]  /*1190*/  LOP3.LUT R10, R10, 0x40, RZ, 0xc0, !PT ;  /* 0x000000400a0a7812 */ /* 0x000fe400078ec0ff */
[----:B------:R-:W-:Y:S02]  /*11a0*/  LEA.HI.X R27, R27, UR7, R24, 0x2, P2 ;  /* 0x000000071b1b7c11 */ /* 0x000fe400090f1418 */
[----:B------:R-:W-:Y:S01]  /*11b0*/  IADD3 R10, P2, P3, R13, R11, R10 ;  /* 0x0000000b0d0a7210 */ /* 0x000fe20007b5e00a */
[----:B------:R-:W-:-:S03]  /*11c0*/  IMAD.WIDE R8, R32, 0x4, R8 ;  /* 0x0000000420087825 */ /* 0x000fc600078e0208 */
[----:B------:R-:W-:Y:S01]  /*11d0*/  IADD3.X R11, R14, R27, RZ, P2, P3 ;  /* 0x0000001b0e0b7210 */ /* 0x000fe200017e64ff */
[----:B0-----:R-:W-:Y:S02]  /*11e0*/  IMAD R34, R23, 0xc00, RZ ;  /* 0x00000c0017227824 */ /* 0x001fe400078e02ff */
[----:B------:R-:W-:-:S04]  /*11f0*/  IMAD.WIDE R10, R32, 0x4, R10 ;  /* 0x00000004200a7825 */ /* 0x000fc800078e020a */
[----:B------:R-:W-:-:S04]  /*1200*/  IMAD.WIDE R8, R34, 0x4, R8 ;  /* 0x0000000422087825 */ /* 0x000fc800078e0208 */
[----:B-1----:R-:W-:Y:S01]  /*1210*/  IMAD.WIDE R38, R34, 0x4, R10 ;  /* 0x0000000422267825 */ /* 0x002fe200078e020a */
[----:B------:R0:W2:Y:S01]  /*1220*/  @!P1 LDG.E.EL R33, desc[UR4][R8.64] ;  /* 0x0000000408219981 */ /* 0x0000a2000c2e1900 */
[----:B------:R-:W-:Y:S02]  /*1230*/  CS2R R10, SRZ ;  /* 0x00000000000a7805 */ /* 0x000fe4000001ff00 */
[----:B0-----:R-:W-:-:S06]  /*1240*/  CS2R R8, SRZ ;  /* 0x0000000000087805 */ /* 0x001fcc000001ff00 */
[----:B------:R-:W2:Y:S01]  /*1250*/  @!P1 LDG.E.EL.128 R8, desc[UR4][R36.64] ;  /* 0x0000000424089981 */ /* 0x000ea2000c2e1d00 */
[----:B------:R-:W-:-:S06]  /*1260*/  IMAD.MOV.U32 R24, RZ, RZ, RZ ;  /* 0x000000ffff187224 */ /* 0x000fcc00078e00ff */
[----:B------:R0:W3:Y:S02]  /*1270*/  @!P1 LDG.E.EL R24, desc[UR4][R38.64] ;  /* 0x0000000426189981 */ /* 0x0000e4000c2e1900 */
[----:B0-----:R-:W0:Y:S01]  /*1280*/  LDC.64 R38, c[0x0][0x238] ;  /* 0x00008e00ff267b82 */ /* 0x001e220000000a00 */
[----:B--2---:R-:W-:Y:S02]  /*1290*/  SEL R8, R8, RZ, !P1 ;  /* 0x000000ff08087207 */ /* 0x004fe40004800000 */
[----:B------:R-:W-:Y:S02]  /*12a0*/  SEL R35, R9, RZ, !P1 ;  /* 0x000000ff09237207 */ /* 0x000fe40004800000 */
[----:B------:R-:W-:-:S04]  /*12b0*/  LEA R27, P2, R8, UR6, 0x2 ;  /* 0x00000006081b7c11 */ /* 0x000fc8000f8410ff */
[--C-:B------:R-:W-:Y:S02]  /*12c0*/  LEA.HI.X R9, R8, UR7, R35.reuse, 0x2, P2 ;  /* 0x0000000708097c11 */ /* 0x100fe400090f1423 */
[----:B------:R-:W-:Y:S02]  /*12d0*/  SHF.R.U32.HI R8, RZ, 0x19, R35 ;  /* 0x00000019ff087819 */ /* 0x000fe40000011623 */
[----:B------:R-:W-:Y:S02]  /*12e0*/  SEL R11, R11, RZ, !P1 ;  /* 0x000000ff0b0b7207 */ /* 0x000fe40004800000 */
[----:B------:R-:W-:Y:S02]  /*12f0*/  LOP3.LUT R8, R8, 0x40, RZ, 0xc0, !PT ;  /* 0x0000004008087812 */ /* 0x000fe400078ec0ff */
[----:B------:R-:W-:Y:S02]  /*1300*/  SEL R36, R10, RZ, !P1 ;  /* 0x000000ff0a247207 */ /* 0x000fe40004800000 */
[----:B------:R-:W-:-:S02]  /*1310*/  IADD3 R8, P2, P3, R13, R27, R8 ;  /* 0x0000001b0d087210 */ /* 0x000fc40007b5e008 */
[----:B------:R-:W-:Y:S02]  /*1320*/  SHF.R.U32.HI R10, RZ, 0x19, R11 ;  /* 0x00000019ff0a7819 */ /* 0x000fe4000001160b */
[----:B------:R-:W-:Y:S02]  /*1330*/  IADD3.X R9, R14, R9, RZ, P2, P3 ;  /* 0x000000090e097210 */ /* 0x000fe400017e64ff */
[----:B------:R-:W-:Y:S02]  /*1340*/  LOP3.LUT R10, R10, 0x40, RZ, 0xc0, !PT ;  /* 0x000000400a0a7812 */ /* 0x000fe400078ec0ff */
[----:B------:R-:W-:Y:S01]  /*1350*/  LEA R35, P2, R36, UR6, 0x2 ;  /* 0x0000000624237c11 */ /* 0x000fe2000f8410ff */
[----:B------:R-:W-:-:S03]  /*1360*/  IMAD.WIDE R8, R32, 0x4, R8 ;  /* 0x0000000420087825 */ /* 0x000fc600078e0208 */
[----:B------:R-:W-:Y:S02]  /*1370*/  IADD3 R10, P3, P4, R13, R35, R10 ;  /* 0x000000230d0a7210 */ /* 0x000fe40007c7e00a */
[----:B------:R-:W-:Y:S01]  /*1380*/  LEA.HI.X R11, R36, UR7, R11, 0x2, P2 ;  /* 0x00000007240b7c11 */ /* 0x000fe200090f140b */
[----:B------:R-:W-:Y:S01]  /*1390*/  IMAD.MOV.U32 R27, RZ, RZ, RZ ;  /* 0x000000ffff1b7224 */ /* 0x000fe200078e00ff */
[----:B------:R-:W-:Y:S01]  /*13a0*/  SEL R6, R6, RZ, !P0 ;  /* 0x000000ff06067207 */ /* 0x000fe20004000000 */
[----:B------:R-:W-:Y:S01]  /*13b0*/  IMAD.WIDE R8, R34, 0x4, R8 ;  /* 0x0000000422087825 */ /* 0x000fe200078e0208 */
[----:B------:R-:W-:Y:S01]  /*13c0*/  IADD3.X R11, R14, R11, RZ, P3, P4 ;  /* 0x0000000b0e0b7210 */ /* 0x000fe20001fe84ff */
[----:B------:R-:W-:-:S03]  /*13d0*/  ULDC.64 UR6, c[0x0][0x248] ;  /* 0x0000920000067ab9 */ /* 0x000fc60000000a00 */
[----:B------:R1:W2:Y:S01]  /*13e0*/  @!P1 LDG.E.EL R27, desc[UR4][R8.64] ;  /* 0x00000004081b9981 */ /* 0x0002a2000c2e1900 */
[----:B------:R-:W-:Y:S01]  /*13f0*/  IMAD.WIDE R10, R32, 0x4, R10 ;  /* 0x00000004200a7825 */ /* 0x000fe200078e020a */
[----:B------:R-:W-:-:S04]  /*1400*/  SHF.R.S32.HI R32, RZ, 0x1f, R3 ;  /* 0x0000001fff207819 */ /* 0x000fc80000011403 */
[----:B-1----:R-:W-:-:S04]  /*1410*/  LEA.HI R8, R32, R3, RZ, 0x5 ;  /* 0x0000000320087211 */ /* 0x002fc800078f28ff */
[----:B------:R-:W-:Y:S01]  /*1420*/  LOP3.LUT R8, R8, 0xffffffe0, RZ, 0xc0, !PT ;  /* 0xffffffe008087812 */ /* 0x000fe200078ec0ff */
[----:B------:R-:W-:-:S04]  /*1430*/  IMAD.WIDE R36, R34, 0x4, R10 ;  /* 0x0000000422247825 */ /* 0x000fc800078e020a */
[----:B------:R-:W-:Y:S01]  /*1440*/  IMAD.IADD R9, R3, 0x1, -R8 ;  /* 0x0000000103097824 */ /* 0x000fe200078e0a08 */
[----:B------:R-:W-:-:S03]  /*1450*/  CS2R R10, SRZ ;  /* 0x00000000000a7805 */ /* 0x000fc6000001ff00 */
[----:B0-----:R-:W-:Y:S01]  /*1460*/  IMAD.WIDE R38, R9, 0x4, R38 ;  /* 0x0000000409267825 */ /* 0x001fe200078e0226 */
[----:B------:R-:W-:-:S06]  /*1470*/  CS2R R8, SRZ ;  /* 0x0000000000087805 */ /* 0x000fcc000001ff00 */
[----:B------:R-:W2:Y:S01]  /*1480*/  @!P0 LDG.E.EL.128 R8, desc[UR4][R38.64] ;  /* 0x0000000426088981 */ /* 0x000ea2000c2e1d00 */
[----:B-----5:R-:W-:Y:S02]  /*1490*/  SEL R15, R15, RZ, !P0 ;  /* 0x000000ff0f0f7207 */ /* 0x020fe40004000000 */
[----:B---3--:R-:W-:Y:S02]  /*14a0*/  SEL R12, R12, RZ, !P0 ;  /* 0x000000ff0c0c7207 */ /* 0x008fe40004000000 */
[----:B------:R-:W-:Y:S01]  /*14b0*/  SEL R21, R21, RZ, !P0 ;  /* 0x000000ff15157207 */ /* 0x000fe20004000000 */
[----:B------:R-:W-:-:S04]  /*14c0*/  FADD R15, -R6, R15 ;  /* 0x0000000f060f7221 */ /* 0x000fc80000000100 */
[----:B------:R-:W-:Y:S01]  /*14d0*/  FADD R21, -R12, R21 ;  /* 0x000000150c157221 */ /* 0x000fe20000000100 */
[----:B------:R-:W-:Y:S02]  /*14e0*/  IMAD.MOV.U32 R14, RZ, RZ, RZ ;  /* 0x000000ffff0e7224 */ /* 0x000fe400078e00ff */
[----:B------:R-:W-:-:S06]  /*14f0*/  IMAD.MOV.U32 R34, RZ, RZ, RZ ;  /* 0x000000ffff227224 */ /* 0x000fcc00078e00ff */
[----:B------:R0:W3:Y:S01]  /*1500*/  @!P1 LDG.E.EL R34, desc[UR4][R36.64] ;  /* 0x0000000424229981 */ /* 0x0000e2000c2e1900 */
[----:B----4-:R-:W-:Y:S01]  /*1510*/  SEL R17, R17, RZ, !P0 ;  /* 0x000000ff11117207 */ /* 0x010fe20004000000 */
[----:B0-----:R-:W0:Y:S01]  /*1520*/  LDC.64 R36, c[0x0][0x240] ;  /* 0x00009000ff247b82 */ /* 0x001e220000000a00 */
[----:B--2---:R-:W-:Y:S02]  /*1530*/  SEL R8, R8, RZ, !P0 ;  /* 0x000000ff08087207 */ /* 0x004fe40004000000 */
[----:B------:R-:W-:-:S03]  /*1540*/  SEL R9, R9, RZ, !P0 ;  /* 0x000000ff09097207 */ /* 0x000fc60004000000 */
[----:B------:R-:W-:Y:S01]  /*1550*/  FFMA R6, R15, R8, R6 ;  /* 0x000000080f067223 */ /* 0x000fe20000000006 */
[----:B------:R-:W-:Y:S02]  /*1560*/  IMAD.MOV.U32 R15, RZ, RZ, RZ ;  /* 0x000000ffff0f7224 */ /* 0x000fe400078e00ff */
[----:B------:R-:W-:Y:S01]  /*1570*/  FFMA R21, R21, R9, R12 ;  /* 0x0000000915157223 */ /* 0x000fe2000000000c */
[----:B------:R-:W-:-:S06]  /*1580*/  CS2R R12, SRZ ;  /* 0x00000000000c7805 */ /* 0x000fcc000001ff00 */
[----:B------:R-:W2:Y:S01]  /*1590*/  @!P1 LDG.E.EL.128 R12, desc[UR4][R38.64] ;  /* 0x00000004260c9981 */ /* 0x000ea2000c2e1d00 */
[----:B------:R-:W-:Y:S02]  /*15a0*/  SEL R26, R26, RZ, !P0 ;  /* 0x000000ff1a1a7207 */ /* 0x000fe40004000000 */
[----:B------:R-:W-:Y:S02]  /*15b0*/  SEL R16, R16, RZ, !P0 ;  /* 0x000000ff10107207 */ /* 0x000fe40004000000 */
[----:B------:R-:W-:Y:S02]  /*15c0*/  SEL R25, R25, RZ, !P0 ;  /* 0x000000ff19197207 */ /* 0x000fe40004000000 */
[----:B------:R-:W-:Y:S02]  /*15d0*/  SEL R7, R7, RZ, !P1 ;  /* 0x000000ff07077207 */ /* 0x000fe40004800000 */
[----:B------:R-:W-:Y:S01]  /*15e0*/  SEL R8, R33, RZ, !P1 ;  /* 0x000000ff21087207 */ /* 0x000fe20004800000 */
[----:B------:R-:W-:Y:S01]  /*15f0*/  FADD R26, -R17, R26 ;  /* 0x0000001a111a7221 */ /* 0x000fe20000000100 */
[----:B------:R-:W-:Y:S01]  /*1600*/  SEL R10, R10, RZ, !P0 ;  /* 0x000000ff0a0a7207 */ /* 0x000fe20004000000 */
[----:B------:R-:W-:Y:S01]  /*1610*/  FADD R25, -R16, R25 ;  /* 0x0000001910197221 */ /* 0x000fe20000000100 */
[----:B------:R-:W-:Y:S01]  /*1620*/  SEL R11, R11, RZ, !P0 ;  /* 0x000000ff0b0b7207 */ /* 0x000fe20004000000 */
[----:B------:R-:W-:-:S02]  /*1630*/  FADD R8, -R7, R8 ;  /* 0x0000000807087221 */ /* 0x000fc40000000100 */
[----:B------:R-:W-:Y:S02]  /*1640*/  FFMA R17, R26, R10, R17 ;  /* 0x0000000a1a117223 */ /* 0x000fe40000000011 */
[----:B------:R-:W-:Y:S01]  /*1650*/  FFMA R16, R25, R11, R16 ;  /* 0x0000000b19107223 */ /* 0x000fe20000000010 */
[----:B------:R-:W-:Y:S01]  /*1660*/  CS2R R10, SRZ ;  /* 0x00000000000a7805 */ /* 0x000fe2000001ff00 */
[----:B------:R-:W-:Y:S02]  /*1670*/  IMAD.MOV.U32 R33, RZ, RZ, RZ ;  /* 0x000000ffff217224 */ /* 0x000fe400078e00ff */
[----:B0-----:R-:W-:-:S05]  /*1680*/  IMAD.WIDE R40, R2, 0x4, R36 ;  /* 0x0000000402287825 */ /* 0x001fca00078e0224 */
[----:B------:R-:W4:Y:S01]  /*1690*/  @!P0 LDG.E.EL R33, desc[UR4][R40.64] ;  /* 0x0000000428218981 */ /* 0x000f22000c2e1900 */
[----:B------:R-:W-:Y:S02]  /*16a0*/  SEL R24, R24, RZ, !P1 ;  /* 0x000000ff18187207 */ /* 0x000fe40004800000 */
[----:B---3--:R-:W-:Y:S02]  /*16b0*/  SEL R25, R34, RZ, !P1 ;  /* 0x000000ff22197207 */ /* 0x008fe40004800000 */
[----:B--2---:R-:W-:-:S05]  /*16c0*/  SEL R12, R12, RZ, !P1 ;  /* 0x000000ff0c0c7207 */ /* 0x004fca0004800000 */
[----:B------:R-:W-:Y:S01]  /*16d0*/  FFMA R7, R8, R12, R7 ;  /* 0x0000000c08077223 */ /* 0x000fe20000000007 */
[----:B------:R-:W-:-:S06]  /*16e0*/  CS2R R8, SRZ ;  /* 0x0000000000087805 */ /* 0x000fcc000001ff00 */
[----:B------:R-:W2:Y:S01]  /*16f0*/  @!P0 LDG.E.128 R8, desc[UR4][R30.64] ;  /* 0x000000041e088981 */ /* 0x000ea2000c1e1d00 */
[----:B------:R-:W-:Y:S02]  /*1700*/  SEL R2, R13, RZ, !P1 ;  /* 0x000000ff0d027207 */ /* 0x000fe40004800000 */
[----:B------:R-:W-:Y:S02]  /*1710*/  SEL R13, R20, RZ, !P1 ;  /* 0x000000ff140d7207 */ /* 0x000fe40004800000 */
[----:B------:R-:W-:Y:S01]  /*1720*/  SEL R12, R18, RZ, !P1 ;  /* 0x000000ff120c7207 */ /* 0x000fe20004800000 */
[----:B------:R-:W-:Y:S01]  /*1730*/  IMAD.HI R26, R3, 0x2aaaaaab, RZ ;  /* 0x2aaaaaab031a7827 */ /* 0x000fe200078e02ff */
[----:B------:R-:W-:-:S03]  /*1740*/  SEL R15, R15, RZ, !P1 ;  /* 0x000000ff0f0f7207 */ /* 0x000fc60004800000 */
[----:B------:R-:W-:Y:S01]  /*1750*/  FADD R24, -R13, R24 ;  /* 0x000000180d187221 */ /* 0x000fe20000000100 */
[----:B------:R-:W-:Y:S01]  /*1760*/  FADD R25, -R12, R25 ;  /* 0x000000190c197221 */ /* 0x000fe20000000100 */
[----:B------:R-:W-:Y:S02]  /*1770*/  SEL R20, R27, RZ, !P1 ;  /* 0x000000ff1b147207 */ /* 0x000fe40004800000 */
[----:B------:R-:W-:Y:S01]  /*1780*/  FFMA R2, R24, R2, R13 ;  /* 0x0000000218027223 */ /* 0x000fe2000000000d */
[----:B------:R-:W-:Y:S01]  /*1790*/  SHF.R.U32.HI R27, RZ, 0x1f, R26 ;  /* 0x0000001fff1b7819 */ /* 0x000fe2000001161a */
[----:B------:R-:W-:Y:S01]  /*17a0*/  FFMA R34, R25, R15, R12 ;  /* 0x0000000f19227223 */ /* 0x000fe2000000000c */
[----:B------:R-:W-:Y:S01]  /*17b0*/  LEA.HI R32, R32, R3, RZ, 0xa ;  /* 0x0000000320207211 */ /* 0x000fe200078f50ff */
[----:B------:R-:W-:Y:S01]  /*17c0*/  IMAD.WIDE R24, R4, 0x4, R36 ;  /* 0x0000000404187825 */ /* 0x000fe200078e0224 */
[----:B------:R-:W-:Y:S02]  /*17d0*/  CS2R R36, SRZ ;  /* 0x0000000000247805 */ /* 0x000fe4000001ff00 */
[----:B------:R-:W-:Y:S01]  /*17e0*/  LEA.HI.SX32 R27, R26, R27, 0x14 ;  /* 0x0000001b1a1b7211 */ /* 0x000fe200078fa2ff */
[----:B------:R-:W-:-:S02]  /*17f0*/  IMAD.MOV.U32 R38, RZ, RZ, RZ ;  /* 0x000000ffff267224 */ /* 0x000fc400078e00ff */
[----:B------:R-:W-:Y:S01]  /*1800*/  IMAD.MOV.U32 R4, RZ, RZ, RZ ;  /* 0x000000ffff047224 */ /* 0x000fe200078e00ff */
[----:B------:R-:W-:Y:S01]  /*1810*/  LOP3.LUT R32, R32, 0xfffffc00, RZ, 0xc0, !PT ;  /* 0xfffffc0020207812 */ /* 0x000fe200078ec0ff */
[----:B------:R-:W3:Y:S01]  /*1820*/  @!P1 LDG.E.EL R37, desc[UR4][R24.64] ;  /* 0x0000000418259981 */ /* 0x000ee2000c2e1900 */
[----:B------:R-:W-:Y:S01]  /*1830*/  IMAD R27, R27, 0x3000, RZ ;  /* 0x000030001b1b7824 */ /* 0x000fe200078e02ff */
[----:B------:R-:W-:Y:S02]  /*1840*/  SEL R19, R19, RZ, !P1 ;  /* 0x000000ff13137207 */ /* 0x000fe40004800000 */
[----:B------:R-:W5:Y:S01]  /*1850*/  @!P1 LDG.E.EL R38, desc[UR4][R24.64] ;  /* 0x0000000418269981 */ /* 0x000f62000c2e1900 */
[----:B------:R-:W-:-:S03]  /*1860*/  IMAD.IADD R32, R3, 0x1, -R32 ;  /* 0x0000000103207824 */ /* 0x000fc600078e0a20 */
[----:B------:R-:W5:Y:S04]  /*1870*/  @!P1 LDG.E.EL R36, desc[UR4][R24.64] ;  /* 0x0000000418249981 */ /* 0x000f68000c2e1900 */
[----:B------:R0:W5:Y:S01]  /*1880*/  @!P1 LDG.E.EL R4, desc[UR4][R24.64] ;  /* 0x0000000418049981 */ /* 0x000162000c2e1900 */
[----:B------:R-:W-:Y:S01]  /*1890*/  SEL R14, R14, RZ, !P1 ;  /* 0x000000ff0e0e7207 */ /* 0x000fe20004800000 */
[----:B------:R-:W-:Y:S01]  /*18a0*/  FADD R20, -R19, R20 ;  /* 0x0000001413147221 */ /* 0x000fe20000000100 */
[C---:B------:R-:W-:Y:S01]  /*18b0*/  ISETP.GT.AND P2, PT, R5.reuse, 0xb, PT ;  /* 0x0000000b0500780c */ /* 0x040fe20003f44270 */
[----:B0-----:R-:W-:Y:S01]  /*18c0*/  IMAD.SHL.U32 R25, R5, 0x400, RZ ;  /* 0x0000040005197824 */ /* 0x001fe200078e00ff */
[----:B------:R-:W-:Y:S02]  /*18d0*/  SHF.R.S32.HI R26, RZ, 0x1f, R27 ;  /* 0x0000001fff1a7819 */ /* 0x000fe4000001141b */
[----:B------:R-:W-:-:S02]  /*18e0*/  SHF.R.S32.HI R5, RZ, 0x1f, R32 ;  /* 0x0000001fff057819 */ /* 0x000fc40000011420 */
[----:B------:R-:W-:Y:S02]  /*18f0*/  IADD3 R24, P3, P4, R25, R32, R27 ;  /* 0x0000002019187210 */ /* 0x000fe40007c7e01b */
[----:B------:R-:W-:Y:S01]  /*1900*/  SHF.R.S32.HI R25, RZ, 0x1f, R25 ;  /* 0x0000001fff197819 */ /* 0x000fe20000011419 */
[----:B------:R-:W-:Y:S01]  /*1910*/  FFMA R35, R20, R14, R19 ;  /* 0x0000000e14237223 */ /* 0x000fe20000000013 */
[----:B------:R-:W-:Y:S01]  /*1920*/  CS2R R12, SRZ ;  /* 0x00000000000c7805 */ /* 0x000fe2000001ff00 */
[----:B------:R-:W-:Y:S01]  /*1930*/  IMAD.MOV.U32 R14, RZ, RZ, RZ ;  /* 0x000000ffff0e7224 */ /* 0x000fe200078e00ff */
[----:B------:R-:W-:Y:S01]  /*1940*/  IADD3.X R25, R25, R5, R26, P3, P4 ;  /* 0x0000000519197210 */ /* 0x000fe20001fe841a */
[----:B------:R-:W-:Y:S02]  /*1950*/  IMAD.MOV.U32 R15, RZ, RZ, RZ ;  /* 0x000000ffff0f7224 */ /* 0x000fe400078e00ff */
[----:B------:R-:W-:Y:S02]  /*1960*/  IMAD R5, R23, 0x3000, RZ ;  /* 0x0000300017057824 */ /* 0x000fe400078e02ff */
[----:B------:R-:W-:Y:S01]  /*1970*/  IMAD.SHL.U32 R23, R0, 0x400, RZ ;  /* 0x0000040000177824 */ /* 0x000fe200078e00ff */
[----:B------:R-:W-:Y:S01]  /*1980*/  CS2R R18, SRZ ;  /* 0x0000000000127805 */ /* 0x000fe2000001ff00 */
[----:B------:R-:W-:Y:S01]  /*1990*/  IMAD.MOV.U32 R20, RZ, RZ, RZ ;  /* 0x000000ffff147224 */ /* 0x000fe200078e00ff */
[--C-:B------:R-:W-:Y:S01]  /*19a0*/  SHF.R.S32.HI R27, RZ, 0x1f, R5.reuse ;  /* 0x0000001fff1b7819 */ /* 0x100fe20000011405 */
[----:B------:R0:W5:Y:S01]  /*19b0*/  @!P1 LDG.E.128 R12, desc[UR4][R28.64] ;  /* 0x000000041c0c9981 */ /* 0x000162000c1e1d00 */
[----:B------:R-:W-:-:S02]  /*19c0*/  IADD3 R5, P3, P4, R23, R22, R5 ;  /* 0x0000001617057210 */ /* 0x000fc40007c7e005 */
[----:B------:R-:W-:Y:S01]  /*19d0*/  SHF.R.S32.HI R22, RZ, 0x1f, R22 ;  /* 0x0000001fff167819 */ /* 0x000fe20000011416 */
[----:B------:R-:W5:Y:S04]  /*19e0*/  @!P0 LDG.E.EL R18, desc[UR4][R40.64] ;  /* 0x0000000428128981 */ /* 0x000f68000c2e1900 */
[----:B------:R-:W5:Y:S01]  /*19f0*/  @!P0 LDG.E.EL R20, desc[UR4][R40.64] ;  /* 0x0000000428148981 */ /* 0x000f62000c2e1900 */
[----:B0-----:R-:W-:-:S03]  /*1a00*/  SHF.R.S32.HI R28, RZ, 0x1f, R23 ;  /* 0x0000001fff1c7819 */ /* 0x001fc60000011417 */
[----:B------:R0:W5:Y:S01]  /*1a10*/  @!P0 LDG.E.EL R19, desc[UR4][R40.64] ;  /* 0x0000000428138981 */ /* 0x000162000c2e1900 */
[----:B------:R-:W-:Y:S02]  /*1a20*/  IADD3.X R28, R28, R22, R27, P3, P4 ;  /* 0x000000161c1c7210 */ /* 0x000fe40001fe841b */
[----:B------:R-:W-:Y:S02]  /*1a30*/  CS2R R26, SRZ ;  /* 0x00000000001a7805 */ /* 0x000fe4000001ff00 */
[----:B----4-:R-:W-:Y:S02]  /*1a40*/  SEL R33, R33, RZ, !P0 ;  /* 0x000000ff21217207 */ /* 0x010fe40004000000 */
[----:B0-----:R-:W-:-:S04]  /*1a50*/  LEA R40, P3, R24, UR6, 0x2 ;  /* 0x0000000618287c11 */ /* 0x001fc8000f8610ff */
[----:B------:R-:W-:Y:S02]  /*1a60*/  LEA.HI.X R41, R24, UR7, R25, 0x2, P3 ;  /* 0x0000000718297c11 */ /* 0x000fe400098f1419 */
[----:B------:R-:W-:Y:S02]  /*1a70*/  CS2R R24, SRZ ;  /* 0x0000000000187805 */ /* 0x000fe4000001ff00 */
[----:B------:R-:W-:Y:S02]  /*1a80*/  ISETP.GT.AND P3, PT, R0, 0xb, PT ;  /* 0x0000000b0000780c */ /* 0x000fe40003f64270 */
[C---:B------:R-:W-:Y:S02]  /*1a90*/  LEA R22, P4, R5.reuse, UR6, 0x2 ;  /* 0x0000000605167c11 */ /* 0x040fe4000f8810ff */
[----:B------:R-:W-:Y:S01]  /*1aa0*/  CS2R R30, SRZ ;  /* 0x00000000001e7805 */ /* 0x000fe2000001ff00 */
[----:B------:R-:W4:Y:S01]  /*1ab0*/  @P2 LDG.E.128 R24, desc[UR4][R40.64+-0xc000] ;  /* 0xff40000428182981 */ /* 0x000f22000c1e1d00 */
[----:B------:R-:W-:-:S02]  /*1ac0*/  LEA.HI.X R23, R5, UR7, R28, 0x2, P4 ;  /* 0x0000000705177c11 */ /* 0x000fc4000a0f141c */
[----:B--2---:R-:W-:-:S05]  /*1ad0*/  SEL R29, R8, RZ, !P0 ;  /* 0x000000ff081d7207 */ /* 0x004fca0004000000 */
[----:B------:R-:W-:-:S04]  /*1ae0*/  FADD R0, -R29, R6 ;  /* 0x000000061d007221 */ /* 0x000fc80000000100 */
[----:B------:R-:W-:Y:S01]  /*1af0*/  FFMA R0, R0, R33, R29 ;  /* 0x0000002100007223 */ /* 0x000fe2000000001d */
[----:B------:R-:W-:-:S06]  /*1b00*/  CS2R R28, SRZ ;  /* 0x00000000001c7805 */ /* 0x000fcc000001ff00 */
[----:B------:R-:W2:Y:S01]  /*1b10*/  @P3 LDG.E.128 R28, desc[UR4][R22.64+-0xc000] ;  /* 0xff400004161c3981 */ /* 0x000ea2000c1e1d00 */
[----:B------:R-:W-:Y:S02]  /*1b20*/  SEL R6, R9, RZ, !P0 ;  /* 0x000000ff09067207 */ /* 0x000fe40004000000 */
[----:B------:R-:W0:Y:S01]  /*1b30*/  LDC.64 R8, c[0x0][0x250] ;  /* 0x00009400ff087b82 */ /* 0x000e220000000a00 */
[----:B------:R-:W-:Y:S02]  /*1b40*/  SEL R10, R10, RZ, !P0 ;  /* 0x000000ff0a0a7207 */ /* 0x000fe40004000000 */
[----:B------:R-:W-:Y:S01]  /*1b50*/  FADD R5, -R6, R21 ;  /* 0x0000001506057221 */ /* 0x000fe20000000100 */
[----:B------:R-:W-:Y:S02]  /*1b60*/  SEL R11, R11, RZ, !P0 ;  /* 0x000000ff0b0b7207 */ /* 0x000fe40004000000 */
[----:B------:R-:W-:Y:S01]  /*1b70*/  FADD R17, -R10, R17 ;  /* 0x000000110a117221 */ /* 0x000fe20000000100 */
[----:B---3--:R-:W-:-:S02]  /*1b80*/  SEL R37, R37, RZ, !P1 ;  /* 0x000000ff25257207 */ /* 0x008fc40004800000 */
[----:B-----5:R-:W-:Y:S02]  /*1b90*/  SEL R38, R38, RZ, !P1 ;  /* 0x000000ff26267207 */ /* 0x020fe40004800000 */
[----:B------:R-:W-:Y:S02]  /*1ba0*/  SEL R36, R36, RZ, !P1 ;  /* 0x000000ff24247207 */ /* 0x000fe40004800000 */
[----:B------:R-:W-:Y:S01]  /*1bb0*/  SEL R4, R4, RZ, !P1 ;  /* 0x000000ff04047207 */ /* 0x000fe20004800000 */
[----:B0-----:R-:W-:Y:S01]  /*1bc0*/  IMAD.WIDE R8, R3, 0x4, R8 ;  /* 0x0000000403087825 */ /* 0x001fe200078e0208 */
[----:B------:R-:W-:Y:S02]  /*1bd0*/  SEL R18, R18, RZ, !P0 ;  /* 0x000000ff12127207 */ /* 0x000fe40004000000 */
[----:B------:R-:W-:Y:S02]  /*1be0*/  SEL R12, R12, RZ, !P1 ;  /* 0x000000ff0c0c7207 */ /* 0x000fe40004800000 */
[----:B------:R-:W-:Y:S01]  /*1bf0*/  SEL R20, R20, RZ, !P0 ;  /* 0x000000ff14147207 */ /* 0x000fe20004000000 */
[----:B------:R-:W-:Y:S01]  /*1c00*/  FFMA R5, R5, R18, R6 ;  /* 0x0000001205057223 */ /* 0x000fe20000000006 */
[----:B------:R-:W-:Y:S01]  /*1c10*/  FADD R6, -R11, R16 ;  /* 0x000000100b067221 */ /* 0x000fe20000000100 */
[----:B------:R-:W-:-:S02]  /*1c20*/  SEL R13, R13, RZ, !P1 ;  /* 0x000000ff0d0d7207 */ /* 0x000fc40004800000 */
[----:B------:R-:W-:Y:S02]  /*1c30*/  SEL R19, R19, RZ, !P0 ;  /* 0x000000ff13137207 */ /* 0x000fe40004000000 */
[----:B------:R-:W-:Y:S02]  /*1c40*/  SEL R14, R14, RZ, !P1 ;  /* 0x000000ff0e0e7207 */ /* 0x000fe40004800000 */
[----:B------:R-:W-:Y:S01]  /*1c50*/  SEL R15, R15, RZ, !P1 ;  /* 0x000000ff0f0f7207 */ /* 0x000fe20004800000 */
[----:B------:R-:W-:Y:S01]  /*1c60*/  FFMA R10, R17, R20, R10 ;  /* 0x00000014110a7223 */ /* 0x000fe2000000000a */
[----:B------:R-:W-:Y:S01]  /*1c70*/  FFMA R6, R6, R19, R11 ;  /* 0x0000001306067223 */ /* 0x000fe2000000000b */
[----:B------:R-:W-:Y:S01]  /*1c80*/  FADD R7, -R12, R7 ;  /* 0x000000070c077221 */ /* 0x000fe20000000100 */
[----:B------:R-:W-:Y:S01]  /*1c90*/  FADD R2, -R13, R2 ;  /* 0x000000020d027221 */ /* 0x000fe20000000100 */
[----:B------:R-:W-:Y:S01]  /*1ca0*/  FADD R35, -R14, R35 ;  /* 0x000000230e237221 */ /* 0x000fe20000000100 */
[----:B------:R-:W-:Y:S01]  /*1cb0*/  FADD R34, -R15, R34 ;  /* 0x000000220f227221 */ /* 0x000fe20000000100 */
[----:B------:R-:W-:Y:S01]  /*1cc0*/  FFMA R12, R7, R38, R12 ;  /* 0x00000026070c7223 */ /* 0x000fe2000000000c */
[----:B------:R-:W-:Y:S01]  /*1cd0*/  FFMA R13, R2, R37, R13 ;  /* 0x00000025020d7223 */ /* 0x000fe2000000000d */
[----:B------:R-:W-:Y:S01]  /*1ce0*/  FFMA R14, R35, R36, R14 ;  /* 0x00000024230e7223 */ /* 0x000fe2000000000e */
[----:B------:R-:W-:Y:S01]  /*1cf0*/  FFMA R15, R34, R4, R15 ;  /* 0x00000004220f7223 */ /* 0x000fe2000000000f */
[----:B----4-:R-:W-:-:S02]  /*1d00*/  SEL R18, R25, RZ, P2 ;  /* 0x000000ff19127207 */ /* 0x010fc40001000000 */
[----:B------:R-:W-:Y:S02]  /*1d10*/  SEL R19, R26, RZ, P2 ;  /* 0x000000ff1a137207 */ /* 0x000fe40001000000 */
[----:B------:R-:W-:Y:S02]  /*1d20*/  SEL R11, R24, RZ, P2 ;  /* 0x000000ff180b7207 */ /* 0x000fe40001000000 */
[----:B------:R-:W-:Y:S02]  /*1d30*/  SEL R27, R27, RZ, P2 ;  /* 0x000000ff1b1b7207 */ /* 0x000fe40001000000 */
[----:B------:R-:W-:Y:S02]  /*1d40*/  SEL R17, R5, R18, !P0 ;  /* 0x0000001205117207 */ /* 0x000fe40004000000 */
[----:B------:R-:W-:Y:S02]  /*1d50*/  SEL R18, R10, R19, !P0 ;  /* 0x000000130a127207 */ /* 0x000fe40004000000 */
[----:B------:R-:W-:-:S02]  /*1d60*/  SEL R16, R0, R11, !P0 ;  /* 0x0000000b00107207 */ /* 0x000fc40004000000 */
[----:B------:R-:W-:-:S05]  /*1d70*/  SEL R19, R6, R27, !P0 ;  /* 0x0000001b06137207 */ /* 0x000fca0004000000 */
[----:B------:R-:W-:Y:S01]  /*1d80*/  STG.E.128 desc[UR4][R8.64], R16 ;  /* 0x0000001008007986 */ /* 0x000fe2000c101d04 */
[----:B--2---:R-:W-:Y:S02]  /*1d90*/  @P1 SEL R12, R28, RZ, P3 ;  /* 0x000000ff1c0c1207 */ /* 0x004fe40001800000 */
[----:B------:R-:W-:Y:S02]  /*1da0*/  @P1 SEL R13, R29, RZ, P3 ;  /* 0x000000ff1d0d1207 */ /* 0x000fe40001800000 */
[----:B------:R-:W-:Y:S02]  /*1db0*/  @P1 SEL R14, R30, RZ, P3 ;  /* 0x000000ff1e0e1207 */ /* 0x000fe40001800000 */
[----:B------:R-:W-:-:S05]  /*1dc0*/  @P1 SEL R15, R31, RZ, P3 ;  /* 0x000000ff1f0f1207 */ /* 0x000fca0001800000 */
[----:B------:R-:W-:Y:S01]  /*1dd0*/  STG.E.128 desc[UR4][R8.64+0x800], R12 ;  /* 0x0008000c08007986 */ /* 0x000fe2000c101d04 */
[----:B------:R-:W-:Y:S05]  /*1de0*/  EXIT ;  /* 0x000000000000794d */ /* 0x000fea0003800000 */
.L_x_0:
[----:B------:R-:W-:-:S00]  /*1df0*/  BRA `(.L_x_0) ;  /* 0xfffffffc00fc7947 */ /* 0x000fc0000383ffff */
[----:B------:R-:W-:-:S00]  /*1e00*/  NOP ;  /* 0x0000000000007918 */ /* 0x000fc00000000000 */
[----:B------:R-:W-:-:S00]  /*1e10*/  NOP ;  /* 0x0000000000007918 */ /* 0x000fc00000000000 */
[----:B------:R-:W-:-:S00]  /*1e20*/  NOP ;  /* 0x0000000000007918 */ /* 0x000fc00000000000 */
[----:B------:R-:W-:-:S00]  /*1e30*/  NOP ;  /* 0x0000000000007918 */ /* 0x000fc00000000000 */
[----:B------:R-:W-:-:S00]  /*1e40*/  NOP ;  /* 0x0000000000007918 */ /* 0x000fc00000000000 */
[----:B------:R-:W-:-:S00]  /*1e50*/  NOP ;  /* 0x0000000000007918 */ /* 0x000fc00000000000 */
[----:B------:R-:W-:-:S00]  /*1e60*/  NOP ;  /* 0x0000000000007918 */ /* 0x000fc00000000000 */
[----:B------:R-:W-:-:S00]  /*1e70*/  NOP ;  /* 0x0000000000007918 */ /* 0x000fc00000000000 */
.L_x_1:


//--------------------- .nv.constant0.triton_poi_fused_cat_26 --------------------------
	.section	.nv.constant0.triton_poi_fused_cat_26,"a",@progbits
	.sectionflags	@""
	.align	4
.nv.constant0.triton_poi_fused_cat_26:
	.zero		604
